//
// Generated by NVIDIA NVVM Compiler
//
// Compiler Build ID: CL-36424714
// Cuda compilation tools, release 13.0, V13.0.88
// Based on NVVM 20.0.0
//

.version 9.0
.target sm_100
.address_size 64

	// .globl	_Z16PolynomProbsImplPKfiPKiS0_S2_ifPf
// _ZZ19PolynomBackwardImplILi8ELi256ELi16EEvfPKfiS1_iPKiS1_S1_S3_iPfE16localFeaturesDer has been demoted

.visible .entry _Z16PolynomProbsImplPKfiPKiS0_S2_ifPf(
	.param .u64 .ptr .align 1 _Z16PolynomProbsImplPKfiPKiS0_S2_ifPf_param_0,
	.param .u32 _Z16PolynomProbsImplPKfiPKiS0_S2_ifPf_param_1,
	.param .u64 .ptr .align 1 _Z16PolynomProbsImplPKfiPKiS0_S2_ifPf_param_2,
	.param .u64 .ptr .align 1 _Z16PolynomProbsImplPKfiPKiS0_S2_ifPf_param_3,
	.param .u64 .ptr .align 1 _Z16PolynomProbsImplPKfiPKiS0_S2_ifPf_param_4,
	.param .u32 _Z16PolynomProbsImplPKfiPKiS0_S2_ifPf_param_5,
	.param .f32 _Z16PolynomProbsImplPKfiPKiS0_S2_ifPf_param_6,
	.param .u64 .ptr .align 1 _Z16PolynomProbsImplPKfiPKiS0_S2_ifPf_param_7
)
{
	.reg .pred 	%p<10>;
	.reg .b32 	%r<38>;
	.reg .b32 	%f<56>;
	.reg .b64 	%rd<68>;

	ld.param.u64 	%rd9, [_Z16PolynomProbsImplPKfiPKiS0_S2_ifPf_param_0];
	ld.param.u32 	%r13, [_Z16PolynomProbsImplPKfiPKiS0_S2_ifPf_param_1];
	ld.param.u64 	%rd10, [_Z16PolynomProbsImplPKfiPKiS0_S2_ifPf_param_2];
	ld.param.u64 	%rd11, [_Z16PolynomProbsImplPKfiPKiS0_S2_ifPf_param_3];
	ld.param.u64 	%rd12, [_Z16PolynomProbsImplPKfiPKiS0_S2_ifPf_param_4];
	ld.param.u32 	%r14, [_Z16PolynomProbsImplPKfiPKiS0_S2_ifPf_param_5];
	ld.param.f32 	%f9, [_Z16PolynomProbsImplPKfiPKiS0_S2_ifPf_param_6];
	mov.u32 	%r1, %tid.x;
	setp.ge.u32 	%p1, %r1, %r13;
	@%p1 bra 	$L__BB0_12;
	mov.u32 	%r35, %ctaid.x;
	cvt.u64.u32 	%rd1, %r1;
	setp.ge.s32 	%p2, %r35, %r14;
	@%p2 bra 	$L__BB0_12;
	cvta.to.global.u64 	%rd2, %rd12;
$L__BB0_3:
	mul.wide.s32 	%rd14, %r35, 4;
	add.s64 	%rd15, %rd2, %rd14;
	ld.global.u32 	%r15, [%rd15];
	cvt.s64.s32 	%rd3, %r15;
	ld.global.u32 	%r4, [%rd15+4];
	sub.s32 	%r5, %r4, %r15;
	setp.lt.s32 	%p3, %r5, 1;
	mov.f32 	%f55, 0f3F800000;
	@%p3 bra 	$L__BB0_11;
	cvt.u32.u64 	%r17, %rd3;
	and.b32  	%r6, %r5, 3;
	sub.s32 	%r18, %r17, %r4;
	setp.gt.u32 	%p4, %r18, -4;
	mov.f32 	%f55, 0f3F800000;
	mov.b32 	%r37, 0;
	@%p4 bra 	$L__BB0_7;
	and.b32  	%r37, %r5, 2147483644;
	neg.s32 	%r36, %r37;
	shl.b64 	%rd67, %rd3, 2;
	mov.f32 	%f55, 0f3F800000;
$L__BB0_6:
	add.s64 	%rd16, %rd10, %rd67;
	// begin inline asm
	ld.global.nc.s32 %r19, [%rd16];
	// end inline asm
	add.s64 	%rd17, %rd11, %rd67;
	// begin inline asm
	ld.global.nc.f32 %f14, [%rd17];
	// end inline asm
	mul.lo.s32 	%r23, %r19, %r13;
	cvt.s64.s32 	%rd28, %r23;
	add.s64 	%rd29, %rd28, %rd1;
	shl.b64 	%rd30, %rd29, 2;
	add.s64 	%rd18, %rd9, %rd30;
	// begin inline asm
	ld.global.nc.f32 %f15, [%rd18];
	// end inline asm
	mul.f32 	%f22, %f9, %f15;
	sub.f32 	%f23, %f22, %f14;
	max.f32 	%f24, %f23, 0f00000000;
	mul.f32 	%f25, %f55, %f24;
	add.s64 	%rd19, %rd16, 4;
	// begin inline asm
	ld.global.nc.s32 %r20, [%rd19];
	// end inline asm
	add.s64 	%rd20, %rd17, 4;
	// begin inline asm
	ld.global.nc.f32 %f16, [%rd20];
	// end inline asm
	mul.lo.s32 	%r24, %r20, %r13;
	cvt.s64.s32 	%rd31, %r24;
	add.s64 	%rd32, %rd31, %rd1;
	shl.b64 	%rd33, %rd32, 2;
	add.s64 	%rd21, %rd9, %rd33;
	// begin inline asm
	ld.global.nc.f32 %f17, [%rd21];
	// end inline asm
	mul.f32 	%f26, %f9, %f17;
	sub.f32 	%f27, %f26, %f16;
	max.f32 	%f28, %f27, 0f00000000;
	mul.f32 	%f29, %f25, %f28;
	add.s64 	%rd22, %rd16, 8;
	// begin inline asm
	ld.global.nc.s32 %r21, [%rd22];
	// end inline asm
	add.s64 	%rd23, %rd17, 8;
	// begin inline asm
	ld.global.nc.f32 %f18, [%rd23];
	// end inline asm
	mul.lo.s32 	%r25, %r21, %r13;
	cvt.s64.s32 	%rd34, %r25;
	add.s64 	%rd35, %rd34, %rd1;
	shl.b64 	%rd36, %rd35, 2;
	add.s64 	%rd24, %rd9, %rd36;
	// begin inline asm
	ld.global.nc.f32 %f19, [%rd24];
	// end inline asm
	mul.f32 	%f30, %f9, %f19;
	sub.f32 	%f31, %f30, %f18;
	max.f32 	%f32, %f31, 0f00000000;
	mul.f32 	%f33, %f29, %f32;
	add.s64 	%rd25, %rd16, 12;
	// begin inline asm
	ld.global.nc.s32 %r22, [%rd25];
	// end inline asm
	add.s64 	%rd26, %rd17, 12;
	// begin inline asm
	ld.global.nc.f32 %f20, [%rd26];
	// end inline asm
	mul.lo.s32 	%r26, %r22, %r13;
	cvt.s64.s32 	%rd37, %r26;
	add.s64 	%rd38, %rd37, %rd1;
	shl.b64 	%rd39, %rd38, 2;
	add.s64 	%rd27, %rd9, %rd39;
	// begin inline asm
	ld.global.nc.f32 %f21, [%rd27];
	// end inline asm
	mul.f32 	%f34, %f9, %f21;
	sub.f32 	%f35, %f34, %f20;
	max.f32 	%f36, %f35, 0f00000000;
	mul.f32 	%f55, %f33, %f36;
	add.s32 	%r36, %r36, 4;
	add.s64 	%rd67, %rd67, 16;
	setp.ne.s32 	%p5, %r36, 0;
	@%p5 bra 	$L__BB0_6;
$L__BB0_7:
	setp.eq.s32 	%p6, %r6, 0;
	@%p6 bra 	$L__BB0_11;
	cvt.u64.u32 	%rd43, %r37;
	add.s64 	%rd44, %rd43, %rd3;
	shl.b64 	%rd45, %rd44, 2;
	add.s64 	%rd40, %rd10, %rd45;
	// begin inline asm
	ld.global.nc.s32 %r27, [%rd40];
	// end inline asm
	add.s64 	%rd41, %rd11, %rd45;
	// begin inline asm
	ld.global.nc.f32 %f37, [%rd41];
	// end inline asm
	mul.lo.s32 	%r28, %r27, %r13;
	cvt.s64.s32 	%rd46, %r28;
	add.s64 	%rd47, %rd46, %rd1;
	shl.b64 	%rd48, %rd47, 2;
	add.s64 	%rd42, %rd9, %rd48;
	// begin inline asm
	ld.global.nc.f32 %f38, [%rd42];
	// end inline asm
	mul.f32 	%f39, %f9, %f38;
	sub.f32 	%f40, %f39, %f37;
	max.f32 	%f41, %f40, 0f00000000;
	mul.f32 	%f55, %f55, %f41;
	setp.eq.s32 	%p7, %r6, 1;
	@%p7 bra 	$L__BB0_11;
	add.s64 	%rd49, %rd40, 4;
	// begin inline asm
	ld.global.nc.s32 %r29, [%rd49];
	// end inline asm
	add.s64 	%rd50, %rd41, 4;
	// begin inline asm
	ld.global.nc.f32 %f42, [%rd50];
	// end inline asm
	mul.lo.s32 	%r30, %r29, %r13;
	cvt.s64.s32 	%rd52, %r30;
	add.s64 	%rd53, %rd52, %rd1;
	shl.b64 	%rd54, %rd53, 2;
	add.s64 	%rd51, %rd9, %rd54;
	// begin inline asm
	ld.global.nc.f32 %f43, [%rd51];
	// end inline asm
	mul.f32 	%f44, %f9, %f43;
	sub.f32 	%f45, %f44, %f42;
	max.f32 	%f46, %f45, 0f00000000;
	mul.f32 	%f55, %f55, %f46;
	setp.eq.s32 	%p8, %r6, 2;
	@%p8 bra 	$L__BB0_11;
	add.s64 	%rd55, %rd40, 8;
	// begin inline asm
	ld.global.nc.s32 %r31, [%rd55];
	// end inline asm
	add.s64 	%rd56, %rd41, 8;
	// begin inline asm
	ld.global.nc.f32 %f47, [%rd56];
	// end inline asm
	mul.lo.s32 	%r32, %r31, %r13;
	cvt.s64.s32 	%rd58, %r32;
	add.s64 	%rd59, %rd58, %rd1;
	shl.b64 	%rd60, %rd59, 2;
	add.s64 	%rd57, %rd9, %rd60;
	// begin inline asm
	ld.global.nc.f32 %f48, [%rd57];
	// end inline asm
	mul.f32 	%f49, %f9, %f48;
	sub.f32 	%f50, %f49, %f47;
	max.f32 	%f51, %f50, 0f00000000;
	mul.f32 	%f55, %f55, %f51;
$L__BB0_11:
	ld.param.u64 	%rd66, [_Z16PolynomProbsImplPKfiPKiS0_S2_ifPf_param_7];
	mul.lo.s32 	%r33, %r35, %r13;
	cvt.s64.s32 	%rd61, %r33;
	add.s64 	%rd62, %rd61, %rd1;
	cvta.to.global.u64 	%rd63, %rd66;
	shl.b64 	%rd64, %rd62, 2;
	add.s64 	%rd65, %rd63, %rd64;
	st.global.f32 	[%rd65], %f55;
	mov.u32 	%r34, %nctaid.x;
	add.s32 	%r35, %r35, %r34;
	setp.lt.s32 	%p9, %r35, %r14;
	@%p9 bra 	$L__BB0_3;
$L__BB0_12:
	ret;

}
	// .globl	_Z18PolynomForwardImplPKfiS0_iiPf
.visible .entry _Z18PolynomForwardImplPKfiS0_iiPf(
	.param .u64 .ptr .align 1 _Z18PolynomForwardImplPKfiS0_iiPf_param_0,
	.param .u32 _Z18PolynomForwardImplPKfiS0_iiPf_param_1,
	.param .u64 .ptr .align 1 _Z18PolynomForwardImplPKfiS0_iiPf_param_2,
	.param .u32 _Z18PolynomForwardImplPKfiS0_iiPf_param_3,
	.param .u32 _Z18PolynomForwardImplPKfiS0_iiPf_param_4,
	.param .u64 .ptr .align 1 _Z18PolynomForwardImplPKfiS0_iiPf_param_5
)
{
	.reg .pred 	%p<4>;
	.reg .b32 	%r<14>;
	.reg .b32 	%f<11>;
	.reg .b64 	%rd<19>;

	ld.param.u64 	%rd3, [_Z18PolynomForwardImplPKfiS0_iiPf_param_0];
	ld.param.u32 	%r7, [_Z18PolynomForwardImplPKfiS0_iiPf_param_1];
	ld.param.u64 	%rd4, [_Z18PolynomForwardImplPKfiS0_iiPf_param_2];
	ld.param.u32 	%r8, [_Z18PolynomForwardImplPKfiS0_iiPf_param_3];
	ld.param.u32 	%r9, [_Z18PolynomForwardImplPKfiS0_iiPf_param_4];
	ld.param.u64 	%rd5, [_Z18PolynomForwardImplPKfiS0_iiPf_param_5];
	mov.u32 	%r1, %ctaid.y;
	mov.u32 	%r2, %tid.x;
	setp.ge.s32 	%p1, %r2, %r7;
	@%p1 bra 	$L__BB1_5;
	mov.u32 	%r13, %ctaid.x;
	cvt.u64.u32 	%rd1, %r2;
	setp.ge.s32 	%p2, %r13, %r8;
	mov.f32 	%f10, 0f00000000;
	@%p2 bra 	$L__BB1_4;
	mov.u32 	%r4, %nctaid.x;
	cvt.u64.u32 	%rd2, %r1;
	mov.f32 	%f10, 0f00000000;
$L__BB1_3:
	mul.lo.s32 	%r10, %r13, %r7;
	cvt.s64.s32 	%rd8, %r10;
	add.s64 	%rd9, %rd8, %rd1;
	shl.b64 	%rd10, %rd9, 2;
	add.s64 	%rd6, %rd3, %rd10;
	// begin inline asm
	ld.global.nc.f32 %f6, [%rd6];
	// end inline asm
	mul.lo.s32 	%r11, %r13, %r9;
	cvt.s64.s32 	%rd11, %r11;
	add.s64 	%rd12, %rd11, %rd2;
	shl.b64 	%rd13, %rd12, 2;
	add.s64 	%rd7, %rd4, %rd13;
	// begin inline asm
	ld.global.nc.f32 %f7, [%rd7];
	// end inline asm
	fma.rn.f32 	%f10, %f6, %f7, %f10;
	add.s32 	%r13, %r13, %r4;
	setp.lt.s32 	%p3, %r13, %r8;
	@%p3 bra 	$L__BB1_3;
$L__BB1_4:
	mul.lo.s32 	%r12, %r7, %r1;
	cvt.u64.u32 	%rd14, %r12;
	add.s64 	%rd15, %rd14, %rd1;
	cvta.to.global.u64 	%rd16, %rd5;
	shl.b64 	%rd17, %rd15, 2;
	add.s64 	%rd18, %rd16, %rd17;
	atom.global.add.f32 	%f8, [%rd18], %f10;
$L__BB1_5:
	ret;

}
	// .globl	_Z19PolynomBackwardImplILi8ELi256ELi16EEvfPKfiS1_iPKiS1_S1_S3_iPf
.visible .entry _Z19PolynomBackwardImplILi8ELi256ELi16EEvfPKfiS1_iPKiS1_S1_S3_iPf(
	.param .f32 _Z19PolynomBackwardImplILi8ELi256ELi16EEvfPKfiS1_iPKiS1_S1_S3_iPf_param_0,
	.param .u64 .ptr .align 1 _Z19PolynomBackwardImplILi8ELi256ELi16EEvfPKfiS1_iPKiS1_S1_S3_iPf_param_1,
	.param .u32 _Z19PolynomBackwardImplILi8ELi256ELi16EEvfPKfiS1_iPKiS1_S1_S3_iPf_param_2,
	.param .u64 .ptr .align 1 _Z19PolynomBackwardImplILi8ELi256ELi16EEvfPKfiS1_iPKiS1_S1_S3_iPf_param_3,
	.param .u32 _Z19PolynomBackwardImplILi8ELi256ELi16EEvfPKfiS1_iPKiS1_S1_S3_iPf_param_4,
	.param .u64 .ptr .align 1 _Z19PolynomBackwardImplILi8ELi256ELi16EEvfPKfiS1_iPKiS1_S1_S3_iPf_param_5,
	.param .u64 .ptr .align 1 _Z19PolynomBackwardImplILi8ELi256ELi16EEvfPKfiS1_iPKiS1_S1_S3_iPf_param_6,
	.param .u64 .ptr .align 1 _Z19PolynomBackwardImplILi8ELi256ELi16EEvfPKfiS1_iPKiS1_S1_S3_iPf_param_7,
	.param .u64 .ptr .align 1 _Z19PolynomBackwardImplILi8ELi256ELi16EEvfPKfiS1_iPKiS1_S1_S3_iPf_param_8,
	.param .u32 _Z19PolynomBackwardImplILi8ELi256ELi16EEvfPKfiS1_iPKiS1_S1_S3_iPf_param_9,
	.param .u64 .ptr .align 1 _Z19PolynomBackwardImplILi8ELi256ELi16EEvfPKfiS1_iPKiS1_S1_S3_iPf_param_10
)
{
	.reg .pred 	%p<87>;
	.reg .b16 	%rs<58>;
	.reg .b32 	%r<172>;
	.reg .b32 	%f<407>;
	.reg .b64 	%rd<130>;
	// demoted variable
	.shared .align 4 .b8 _ZZ19PolynomBackwardImplILi8ELi256ELi16EEvfPKfiS1_iPKiS1_S1_S3_iPfE16localFeaturesDer[16384];
	ld.param.f32 	%f94, [_Z19PolynomBackwardImplILi8ELi256ELi16EEvfPKfiS1_iPKiS1_S1_S3_iPf_param_0];
	ld.param.u64 	%rd10, [_Z19PolynomBackwardImplILi8ELi256ELi16EEvfPKfiS1_iPKiS1_S1_S3_iPf_param_1];
	ld.param.u32 	%r54, [_Z19PolynomBackwardImplILi8ELi256ELi16EEvfPKfiS1_iPKiS1_S1_S3_iPf_param_2];
	ld.param.u64 	%rd11, [_Z19PolynomBackwardImplILi8ELi256ELi16EEvfPKfiS1_iPKiS1_S1_S3_iPf_param_3];
	ld.param.u32 	%r55, [_Z19PolynomBackwardImplILi8ELi256ELi16EEvfPKfiS1_iPKiS1_S1_S3_iPf_param_4];
	ld.param.u64 	%rd14, [_Z19PolynomBackwardImplILi8ELi256ELi16EEvfPKfiS1_iPKiS1_S1_S3_iPf_param_7];
	ld.param.u64 	%rd15, [_Z19PolynomBackwardImplILi8ELi256ELi16EEvfPKfiS1_iPKiS1_S1_S3_iPf_param_8];
	ld.param.u32 	%r56, [_Z19PolynomBackwardImplILi8ELi256ELi16EEvfPKfiS1_iPKiS1_S1_S3_iPf_param_9];
	ld.param.u64 	%rd16, [_Z19PolynomBackwardImplILi8ELi256ELi16EEvfPKfiS1_iPKiS1_S1_S3_iPf_param_10];
	cvta.to.global.u64 	%rd1, %rd16;
	mov.u32 	%r57, %ctaid.y;
	mul.lo.s32 	%r58, %r54, %r57;
	cvt.s64.s32 	%rd2, %r58;
	mul.lo.s32 	%r59, %r55, %r57;
	cvt.s64.s32 	%rd3, %r59;
	mov.u32 	%r170, %tid.x;
	mov.u32 	%r61, _ZZ19PolynomBackwardImplILi8ELi256ELi16EEvfPKfiS1_iPKiS1_S1_S3_iPfE16localFeaturesDer;
	mov.u32 	%r156, %r170;
$L__BB2_1:
	shl.b32 	%r60, %r156, 2;
	add.s32 	%r62, %r61, %r60;
	mov.b32 	%r63, 0;
	st.shared.u32 	[%r62], %r63;
	add.s32 	%r3, %r156, 256;
	setp.lt.u32 	%p1, %r156, 3840;
	mov.u32 	%r156, %r3;
	@%p1 bra 	$L__BB2_1;
	bar.sync 	0;
	add.s32 	%r64, %r54, 255;
	shr.s32 	%r65, %r64, 31;
	shr.u32 	%r66, %r65, 24;
	add.s32 	%r67, %r64, %r66;
	and.b32  	%r68, %r67, -256;
	div.s32 	%r4, 4096, %r68;
	rem.u32 	%r5, %r170, %r4;
	mov.u32 	%r69, %ctaid.x;
	mov.u32 	%r6, %ntid.x;
	mad.lo.s32 	%r157, %r69, %r6, %r170;
	setp.ge.s32 	%p2, %r157, %r56;
	@%p2 bra 	$L__BB2_53;
	mov.u32 	%r70, %nctaid.x;
	mul.lo.s32 	%r8, %r70, %r6;
	add.s32 	%r71, %r55, -1;
	mul.hi.u32 	%r72, %r71, -858993459;
	shr.u32 	%r73, %r72, 3;
	mul.lo.s32 	%r74, %r73, 10;
	sub.s32 	%r75, %r71, %r74;
	add.s32 	%r9, %r75, 1;
	setp.eq.s32 	%p3, %r9, 10;
	selp.b32 	%r10, 0, %r9, %p3;
	sub.s32 	%r11, %r55, %r10;
	cvta.to.global.u64 	%rd4, %rd15;
$L__BB2_4:
	mul.wide.s32 	%rd17, %r157, 4;
	add.s64 	%rd18, %rd4, %rd17;
	ld.global.u32 	%r13, [%rd18];
	ld.global.u32 	%r76, [%rd18+4];
	sub.s32 	%r14, %r76, %r13;
	setp.eq.s32 	%p4, %r14, 0;
	@%p4 bra 	$L__BB2_52;
	ld.param.u64 	%rd129, [_Z19PolynomBackwardImplILi8ELi256ELi16EEvfPKfiS1_iPKiS1_S1_S3_iPf_param_6];
	ld.param.u64 	%rd128, [_Z19PolynomBackwardImplILi8ELi256ELi16EEvfPKfiS1_iPKiS1_S1_S3_iPf_param_5];
	setp.gt.s32 	%p5, %r14, 0;
	mul.wide.s32 	%rd19, %r13, 4;
	add.s64 	%rd5, %rd128, %rd19;
	add.s64 	%rd6, %rd129, %rd19;
	@%p5 bra 	$L__BB2_6;
	bra.uni 	$L__BB2_7;
$L__BB2_6:
	// begin inline asm
	ld.global.nc.s32 %r77, [%rd5];
	// end inline asm
	cvt.u16.u32 	%rs41, %r77;
	// begin inline asm
	ld.global.nc.f32 %f96, [%rd6];
	// end inline asm
	cvt.s64.s32 	%rd23, %r77;
	add.s64 	%rd24, %rd23, %rd2;
	shl.b64 	%rd25, %rd24, 2;
	add.s64 	%rd22, %rd10, %rd25;
	// begin inline asm
	ld.global.nc.f32 %f97, [%rd22];
	// end inline asm
	mul.f32 	%f98, %f94, %f97;
	sub.f32 	%f99, %f98, %f96;
	max.f32 	%f353, %f99, 0f00000000;
	setp.gt.f32 	%p6, %f98, %f96;
	selp.f32 	%f361, 0f3F800000, 0f00000000, %p6;
$L__BB2_7:
	setp.lt.s32 	%p7, %r14, 2;
	@%p7 bra 	$L__BB2_9;
	add.s64 	%rd26, %rd5, 4;
	// begin inline asm
	ld.global.nc.s32 %r78, [%rd26];
	// end inline asm
	cvt.u16.u32 	%rs40, %r78;
	add.s64 	%rd27, %rd6, 4;
	// begin inline asm
	ld.global.nc.f32 %f100, [%rd27];
	// end inline asm
	cvt.s64.s32 	%rd29, %r78;
	add.s64 	%rd30, %rd29, %rd2;
	shl.b64 	%rd31, %rd30, 2;
	add.s64 	%rd28, %rd10, %rd31;
	// begin inline asm
	ld.global.nc.f32 %f101, [%rd28];
	// end inline asm
	mul.f32 	%f102, %f94, %f101;
	sub.f32 	%f103, %f102, %f100;
	max.f32 	%f352, %f103, 0f00000000;
	setp.gt.f32 	%p8, %f102, %f100;
	selp.f32 	%f360, 0f3F800000, 0f00000000, %p8;
$L__BB2_9:
	setp.lt.s32 	%p9, %r14, 3;
	@%p9 bra 	$L__BB2_11;
	add.s64 	%rd32, %rd5, 8;
	// begin inline asm
	ld.global.nc.s32 %r79, [%rd32];
	// end inline asm
	cvt.u16.u32 	%rs39, %r79;
	add.s64 	%rd33, %rd6, 8;
	// begin inline asm
	ld.global.nc.f32 %f104, [%rd33];
	// end inline asm
	cvt.s64.s32 	%rd35, %r79;
	add.s64 	%rd36, %rd35, %rd2;
	shl.b64 	%rd37, %rd36, 2;
	add.s64 	%rd34, %rd10, %rd37;
	// begin inline asm
	ld.global.nc.f32 %f105, [%rd34];
	// end inline asm
	mul.f32 	%f106, %f94, %f105;
	sub.f32 	%f107, %f106, %f104;
	max.f32 	%f351, %f107, 0f00000000;
	setp.gt.f32 	%p10, %f106, %f104;
	selp.f32 	%f359, 0f3F800000, 0f00000000, %p10;
$L__BB2_11:
	setp.lt.s32 	%p11, %r14, 4;
	@%p11 bra 	$L__BB2_13;
	add.s64 	%rd38, %rd5, 12;
	// begin inline asm
	ld.global.nc.s32 %r80, [%rd38];
	// end inline asm
	cvt.u16.u32 	%rs38, %r80;
	add.s64 	%rd39, %rd6, 12;
	// begin inline asm
	ld.global.nc.f32 %f108, [%rd39];
	// end inline asm
	cvt.s64.s32 	%rd41, %r80;
	add.s64 	%rd42, %rd41, %rd2;
	shl.b64 	%rd43, %rd42, 2;
	add.s64 	%rd40, %rd10, %rd43;
	// begin inline asm
	ld.global.nc.f32 %f109, [%rd40];
	// end inline asm
	mul.f32 	%f110, %f94, %f109;
	sub.f32 	%f111, %f110, %f108;
	max.f32 	%f350, %f111, 0f00000000;
	setp.gt.f32 	%p12, %f110, %f108;
	selp.f32 	%f358, 0f3F800000, 0f00000000, %p12;
$L__BB2_13:
	setp.lt.s32 	%p13, %r14, 5;
	@%p13 bra 	$L__BB2_15;
	add.s64 	%rd44, %rd5, 16;
	// begin inline asm
	ld.global.nc.s32 %r81, [%rd44];
	// end inline asm
	cvt.u16.u32 	%rs37, %r81;
	add.s64 	%rd45, %rd6, 16;
	// begin inline asm
	ld.global.nc.f32 %f112, [%rd45];
	// end inline asm
	cvt.s64.s32 	%rd47, %r81;
	add.s64 	%rd48, %rd47, %rd2;
	shl.b64 	%rd49, %rd48, 2;
	add.s64 	%rd46, %rd10, %rd49;
	// begin inline asm
	ld.global.nc.f32 %f113, [%rd46];
	// end inline asm
	mul.f32 	%f114, %f94, %f113;
	sub.f32 	%f115, %f114, %f112;
	max.f32 	%f349, %f115, 0f00000000;
	setp.gt.f32 	%p14, %f114, %f112;
	selp.f32 	%f357, 0f3F800000, 0f00000000, %p14;
$L__BB2_15:
	setp.lt.s32 	%p15, %r14, 6;
	@%p15 bra 	$L__BB2_17;
	add.s64 	%rd50, %rd5, 20;
	// begin inline asm
	ld.global.nc.s32 %r82, [%rd50];
	// end inline asm
	cvt.u16.u32 	%rs36, %r82;
	add.s64 	%rd51, %rd6, 20;
	// begin inline asm
	ld.global.nc.f32 %f116, [%rd51];
	// end inline asm
	cvt.s64.s32 	%rd53, %r82;
	add.s64 	%rd54, %rd53, %rd2;
	shl.b64 	%rd55, %rd54, 2;
	add.s64 	%rd52, %rd10, %rd55;
	// begin inline asm
	ld.global.nc.f32 %f117, [%rd52];
	// end inline asm
	mul.f32 	%f118, %f94, %f117;
	sub.f32 	%f119, %f118, %f116;
	max.f32 	%f348, %f119, 0f00000000;
	setp.gt.f32 	%p16, %f118, %f116;
	selp.f32 	%f356, 0f3F800000, 0f00000000, %p16;
$L__BB2_17:
	setp.lt.s32 	%p17, %r14, 7;
	@%p17 bra 	$L__BB2_19;
	add.s64 	%rd56, %rd5, 24;
	// begin inline asm
	ld.global.nc.s32 %r83, [%rd56];
	// end inline asm
	cvt.u16.u32 	%rs35, %r83;
	add.s64 	%rd57, %rd6, 24;
	// begin inline asm
	ld.global.nc.f32 %f120, [%rd57];
	// end inline asm
	cvt.s64.s32 	%rd59, %r83;
	add.s64 	%rd60, %rd59, %rd2;
	shl.b64 	%rd61, %rd60, 2;
	add.s64 	%rd58, %rd10, %rd61;
	// begin inline asm
	ld.global.nc.f32 %f121, [%rd58];
	// end inline asm
	mul.f32 	%f122, %f94, %f121;
	sub.f32 	%f123, %f122, %f120;
	max.f32 	%f347, %f123, 0f00000000;
	setp.gt.f32 	%p18, %f122, %f120;
	selp.f32 	%f355, 0f3F800000, 0f00000000, %p18;
$L__BB2_19:
	setp.lt.s32 	%p19, %r14, 8;
	@%p19 bra 	$L__BB2_21;
	add.s64 	%rd62, %rd5, 28;
	// begin inline asm
	ld.global.nc.s32 %r84, [%rd62];
	// end inline asm
	cvt.u16.u32 	%rs34, %r84;
	add.s64 	%rd63, %rd6, 28;
	// begin inline asm
	ld.global.nc.f32 %f124, [%rd63];
	// end inline asm
	cvt.s64.s32 	%rd65, %r84;
	add.s64 	%rd66, %rd65, %rd2;
	shl.b64 	%rd67, %rd66, 2;
	add.s64 	%rd64, %rd10, %rd67;
	// begin inline asm
	ld.global.nc.f32 %f125, [%rd64];
	// end inline asm
	mul.f32 	%f126, %f94, %f125;
	sub.f32 	%f127, %f126, %f124;
	max.f32 	%f346, %f127, 0f00000000;
	setp.gt.f32 	%p20, %f126, %f124;
	selp.f32 	%f354, 0f3F800000, 0f00000000, %p20;
$L__BB2_21:
	setp.gt.s32 	%p21, %r55, 0;
	mov.f32 	%f382, 0f00000000;
	@%p21 bra 	$L__BB2_22;
	bra.uni 	$L__BB2_36;
$L__BB2_22:
	setp.lt.u32 	%p22, %r55, 10;
	mul.lo.s32 	%r86, %r157, %r55;
	cvt.s64.s32 	%rd7, %r86;
	mov.f32 	%f382, 0f00000000;
	mov.b32 	%r159, 0;
	@%p22 bra 	$L__BB2_25;
	mov.f32 	%f382, 0f00000000;
	mov.b32 	%r161, 0;
$L__BB2_24:
	.pragma "nounroll";
	cvt.u64.u32 	%rd88, %r161;
	add.s64 	%rd89, %rd88, %rd7;
	shl.b64 	%rd90, %rd89, 2;
	add.s64 	%rd68, %rd14, %rd90;
	// begin inline asm
	ld.global.nc.f32 %f132, [%rd68];
	// end inline asm
	add.s64 	%rd91, %rd88, %rd3;
	shl.b64 	%rd92, %rd91, 2;
	add.s64 	%rd69, %rd11, %rd92;
	// begin inline asm
	ld.global.nc.f32 %f133, [%rd69];
	// end inline asm
	fma.rn.f32 	%f152, %f132, %f133, %f382;
	add.s64 	%rd70, %rd68, 4;
	// begin inline asm
	ld.global.nc.f32 %f134, [%rd70];
	// end inline asm
	add.s64 	%rd71, %rd69, 4;
	// begin inline asm
	ld.global.nc.f32 %f135, [%rd71];
	// end inline asm
	fma.rn.f32 	%f153, %f134, %f135, %f152;
	add.s64 	%rd72, %rd68, 8;
	// begin inline asm
	ld.global.nc.f32 %f136, [%rd72];
	// end inline asm
	add.s64 	%rd73, %rd69, 8;
	// begin inline asm
	ld.global.nc.f32 %f137, [%rd73];
	// end inline asm
	fma.rn.f32 	%f154, %f136, %f137, %f153;
	add.s64 	%rd74, %rd68, 12;
	// begin inline asm
	ld.global.nc.f32 %f138, [%rd74];
	// end inline asm
	add.s64 	%rd75, %rd69, 12;
	// begin inline asm
	ld.global.nc.f32 %f139, [%rd75];
	// end inline asm
	fma.rn.f32 	%f155, %f138, %f139, %f154;
	add.s64 	%rd76, %rd68, 16;
	// begin inline asm
	ld.global.nc.f32 %f140, [%rd76];
	// end inline asm
	add.s64 	%rd77, %rd69, 16;
	// begin inline asm
	ld.global.nc.f32 %f141, [%rd77];
	// end inline asm
	fma.rn.f32 	%f156, %f140, %f141, %f155;
	add.s64 	%rd78, %rd68, 20;
	// begin inline asm
	ld.global.nc.f32 %f142, [%rd78];
	// end inline asm
	add.s64 	%rd79, %rd69, 20;
	// begin inline asm
	ld.global.nc.f32 %f143, [%rd79];
	// end inline asm
	fma.rn.f32 	%f157, %f142, %f143, %f156;
	add.s64 	%rd80, %rd68, 24;
	// begin inline asm
	ld.global.nc.f32 %f144, [%rd80];
	// end inline asm
	add.s64 	%rd81, %rd69, 24;
	// begin inline asm
	ld.global.nc.f32 %f145, [%rd81];
	// end inline asm
	fma.rn.f32 	%f158, %f144, %f145, %f157;
	add.s64 	%rd82, %rd68, 28;
	// begin inline asm
	ld.global.nc.f32 %f146, [%rd82];
	// end inline asm
	add.s64 	%rd83, %rd69, 28;
	// begin inline asm
	ld.global.nc.f32 %f147, [%rd83];
	// end inline asm
	fma.rn.f32 	%f159, %f146, %f147, %f158;
	add.s64 	%rd84, %rd68, 32;
	// begin inline asm
	ld.global.nc.f32 %f148, [%rd84];
	// end inline asm
	add.s64 	%rd85, %rd69, 32;
	// begin inline asm
	ld.global.nc.f32 %f149, [%rd85];
	// end inline asm
	fma.rn.f32 	%f160, %f148, %f149, %f159;
	add.s64 	%rd86, %rd68, 36;
	// begin inline asm
	ld.global.nc.f32 %f150, [%rd86];
	// end inline asm
	add.s64 	%rd87, %rd69, 36;
	// begin inline asm
	ld.global.nc.f32 %f151, [%rd87];
	// end inline asm
	fma.rn.f32 	%f382, %f150, %f151, %f160;
	add.s32 	%r161, %r161, 10;
	setp.eq.s32 	%p23, %r161, %r11;
	mov.u32 	%r159, %r11;
	@%p23 bra 	$L__BB2_25;
	bra.uni 	$L__BB2_24;
$L__BB2_25:
	setp.eq.s32 	%p24, %r9, 10;
	@%p24 bra 	$L__BB2_36;
	mov.b32 	%r160, 0;
$L__BB2_27:
	cvt.u64.u32 	%rd95, %r159;
	add.s64 	%rd96, %rd95, %rd7;
	shl.b64 	%rd97, %rd96, 2;
	add.s64 	%rd93, %rd14, %rd97;
	// begin inline asm
	ld.global.nc.f32 %f161, [%rd93];
	// end inline asm
	add.s64 	%rd98, %rd95, %rd3;
	shl.b64 	%rd99, %rd98, 2;
	add.s64 	%rd94, %rd11, %rd99;
	// begin inline asm
	ld.global.nc.f32 %f162, [%rd94];
	// end inline asm
	fma.rn.f32 	%f382, %f161, %f162, %f382;
	add.s32 	%r89, %r160, 1;
	setp.eq.s32 	%p25, %r89, %r10;
	@%p25 bra 	$L__BB2_36;
	add.s64 	%rd100, %rd93, 4;
	// begin inline asm
	ld.global.nc.f32 %f163, [%rd100];
	// end inline asm
	add.s64 	%rd101, %rd94, 4;
	// begin inline asm
	ld.global.nc.f32 %f164, [%rd101];
	// end inline asm
	fma.rn.f32 	%f382, %f163, %f164, %f382;
	add.s32 	%r90, %r160, 2;
	setp.eq.s32 	%p26, %r90, %r10;
	@%p26 bra 	$L__BB2_36;
	add.s64 	%rd102, %rd93, 8;
	// begin inline asm
	ld.global.nc.f32 %f165, [%rd102];
	// end inline asm
	add.s64 	%rd103, %rd94, 8;
	// begin inline asm
	ld.global.nc.f32 %f166, [%rd103];
	// end inline asm
	fma.rn.f32 	%f382, %f165, %f166, %f382;
	add.s32 	%r91, %r160, 3;
	setp.eq.s32 	%p27, %r91, %r10;
	@%p27 bra 	$L__BB2_36;
	add.s64 	%rd104, %rd93, 12;
	// begin inline asm
	ld.global.nc.f32 %f167, [%rd104];
	// end inline asm
	add.s64 	%rd105, %rd94, 12;
	// begin inline asm
	ld.global.nc.f32 %f168, [%rd105];
	// end inline asm
	fma.rn.f32 	%f382, %f167, %f168, %f382;
	add.s32 	%r92, %r160, 4;
	setp.eq.s32 	%p28, %r92, %r10;
	@%p28 bra 	$L__BB2_36;
	add.s64 	%rd106, %rd93, 16;
	// begin inline asm
	ld.global.nc.f32 %f169, [%rd106];
	// end inline asm
	add.s64 	%rd107, %rd94, 16;
	// begin inline asm
	ld.global.nc.f32 %f170, [%rd107];
	// end inline asm
	fma.rn.f32 	%f382, %f169, %f170, %f382;
	add.s32 	%r93, %r160, 5;
	setp.eq.s32 	%p29, %r93, %r10;
	@%p29 bra 	$L__BB2_36;
	add.s64 	%rd108, %rd93, 20;
	// begin inline asm
	ld.global.nc.f32 %f171, [%rd108];
	// end inline asm
	add.s64 	%rd109, %rd94, 20;
	// begin inline asm
	ld.global.nc.f32 %f172, [%rd109];
	// end inline asm
	fma.rn.f32 	%f382, %f171, %f172, %f382;
	add.s32 	%r94, %r160, 6;
	setp.eq.s32 	%p30, %r94, %r10;
	@%p30 bra 	$L__BB2_36;
	add.s64 	%rd110, %rd93, 24;
	// begin inline asm
	ld.global.nc.f32 %f173, [%rd110];
	// end inline asm
	add.s64 	%rd111, %rd94, 24;
	// begin inline asm
	ld.global.nc.f32 %f174, [%rd111];
	// end inline asm
	fma.rn.f32 	%f382, %f173, %f174, %f382;
	add.s32 	%r95, %r160, 7;
	setp.eq.s32 	%p31, %r95, %r10;
	@%p31 bra 	$L__BB2_36;
	add.s64 	%rd112, %rd93, 28;
	// begin inline asm
	ld.global.nc.f32 %f175, [%rd112];
	// end inline asm
	add.s64 	%rd113, %rd94, 28;
	// begin inline asm
	ld.global.nc.f32 %f176, [%rd113];
	// end inline asm
	fma.rn.f32 	%f382, %f175, %f176, %f382;
	add.s32 	%r96, %r160, 8;
	setp.eq.s32 	%p32, %r96, %r10;
	@%p32 bra 	$L__BB2_36;
	add.s64 	%rd114, %rd93, 32;
	// begin inline asm
	ld.global.nc.f32 %f177, [%rd114];
	// end inline asm
	add.s64 	%rd115, %rd94, 32;
	// begin inline asm
	ld.global.nc.f32 %f178, [%rd115];
	// end inline asm
	fma.rn.f32 	%f382, %f177, %f178, %f382;
	add.s32 	%r159, %r159, 9;
	add.s32 	%r160, %r160, 9;
	setp.eq.s32 	%p33, %r160, %r10;
	@%p33 bra 	$L__BB2_36;
	bra.uni 	$L__BB2_27;
$L__BB2_36:
	setp.lt.s32 	%p34, %r14, 1;
	@%p34 bra 	$L__BB2_38;
	setp.gt.s32 	%p35, %r14, 7;
	setp.gt.s32 	%p36, %r14, 6;
	setp.gt.s32 	%p37, %r14, 5;
	setp.gt.s32 	%p38, %r14, 4;
	setp.gt.s32 	%p39, %r14, 3;
	setp.gt.s32 	%p40, %r14, 2;
	cvt.s32.s16 	%r97, %rs41;
	setp.eq.s32 	%p41, %r14, 1;
	mul.f32 	%f179, %f361, %f352;
	selp.f32 	%f180, %f361, %f179, %p41;
	mul.f32 	%f181, %f180, %f351;
	selp.f32 	%f182, %f181, %f180, %p40;
	mul.f32 	%f183, %f182, %f350;
	selp.f32 	%f184, %f183, %f182, %p39;
	mul.f32 	%f185, %f184, %f349;
	selp.f32 	%f186, %f185, %f184, %p38;
	mul.f32 	%f187, %f186, %f348;
	selp.f32 	%f188, %f187, %f186, %p37;
	mul.f32 	%f189, %f188, %f347;
	selp.f32 	%f190, %f189, %f188, %p36;
	mul.f32 	%f191, %f190, %f346;
	selp.f32 	%f192, %f191, %f190, %p35;
	mul.f32 	%f193, %f382, %f192;
	mad.lo.s32 	%r98, %r4, %r97, %r5;
	shl.b32 	%r99, %r98, 2;
	mov.u32 	%r100, _ZZ19PolynomBackwardImplILi8ELi256ELi16EEvfPKfiS1_iPKiS1_S1_S3_iPfE16localFeaturesDer;
	add.s32 	%r101, %r100, %r99;
	atom.shared.add.f32 	%f194, [%r101], %f193;
$L__BB2_38:
	setp.lt.s32 	%p42, %r14, 2;
	@%p42 bra 	$L__BB2_40;
	setp.gt.s32 	%p43, %r14, 7;
	setp.gt.s32 	%p44, %r14, 6;
	setp.gt.s32 	%p45, %r14, 5;
	setp.gt.s32 	%p46, %r14, 4;
	setp.gt.s32 	%p47, %r14, 3;
	cvt.s32.s16 	%r102, %rs40;
	mul.f32 	%f195, %f353, %f360;
	setp.eq.s32 	%p48, %r14, 2;
	mul.f32 	%f196, %f195, %f351;
	selp.f32 	%f197, %f195, %f196, %p48;
	mul.f32 	%f198, %f197, %f350;
	selp.f32 	%f199, %f198, %f197, %p47;
	mul.f32 	%f200, %f199, %f349;
	selp.f32 	%f201, %f200, %f199, %p46;
	mul.f32 	%f202, %f201, %f348;
	selp.f32 	%f203, %f202, %f201, %p45;
	mul.f32 	%f204, %f203, %f347;
	selp.f32 	%f205, %f204, %f203, %p44;
	mul.f32 	%f206, %f205, %f346;
	selp.f32 	%f207, %f206, %f205, %p43;
	mul.f32 	%f208, %f382, %f207;
	mad.lo.s32 	%r103, %r4, %r102, %r5;
	shl.b32 	%r104, %r103, 2;
	mov.u32 	%r105, _ZZ19PolynomBackwardImplILi8ELi256ELi16EEvfPKfiS1_iPKiS1_S1_S3_iPfE16localFeaturesDer;
	add.s32 	%r106, %r105, %r104;
	atom.shared.add.f32 	%f209, [%r106], %f208;
$L__BB2_40:
	setp.lt.s32 	%p49, %r14, 3;
	@%p49 bra 	$L__BB2_42;
	setp.gt.s32 	%p50, %r14, 7;
	setp.gt.s32 	%p51, %r14, 6;
	setp.gt.s32 	%p52, %r14, 5;
	setp.gt.s32 	%p53, %r14, 4;
	cvt.s32.s16 	%r107, %rs39;
	mul.f32 	%f210, %f353, %f352;
	mul.f32 	%f211, %f210, %f359;
	setp.eq.s32 	%p54, %r14, 3;
	mul.f32 	%f212, %f211, %f350;
	selp.f32 	%f213, %f211, %f212, %p54;
	mul.f32 	%f214, %f213, %f349;
	selp.f32 	%f215, %f214, %f213, %p53;
	mul.f32 	%f216, %f215, %f348;
	selp.f32 	%f217, %f216, %f215, %p52;
	mul.f32 	%f218, %f217, %f347;
	selp.f32 	%f219, %f218, %f217, %p51;
	mul.f32 	%f220, %f219, %f346;
	selp.f32 	%f221, %f220, %f219, %p50;
	mul.f32 	%f222, %f382, %f221;
	mad.lo.s32 	%r108, %r4, %r107, %r5;
	shl.b32 	%r109, %r108, 2;
	mov.u32 	%r110, _ZZ19PolynomBackwardImplILi8ELi256ELi16EEvfPKfiS1_iPKiS1_S1_S3_iPfE16localFeaturesDer;
	add.s32 	%r111, %r110, %r109;
	atom.shared.add.f32 	%f223, [%r111], %f222;
$L__BB2_42:
	setp.lt.s32 	%p55, %r14, 4;
	@%p55 bra 	$L__BB2_44;
	setp.gt.s32 	%p56, %r14, 7;
	setp.gt.s32 	%p57, %r14, 6;
	setp.gt.s32 	%p58, %r14, 5;
	cvt.s32.s16 	%r112, %rs38;
	mul.f32 	%f224, %f353, %f352;
	mul.f32 	%f225, %f224, %f351;
	mul.f32 	%f226, %f225, %f358;
	setp.eq.s32 	%p59, %r14, 4;
	mul.f32 	%f227, %f226, %f349;
	selp.f32 	%f228, %f226, %f227, %p59;
	mul.f32 	%f229, %f228, %f348;
	selp.f32 	%f230, %f229, %f228, %p58;
	mul.f32 	%f231, %f230, %f347;
	selp.f32 	%f232, %f231, %f230, %p57;
	mul.f32 	%f233, %f232, %f346;
	selp.f32 	%f234, %f233, %f232, %p56;
	mul.f32 	%f235, %f382, %f234;
	mad.lo.s32 	%r113, %r4, %r112, %r5;
	shl.b32 	%r114, %r113, 2;
	mov.u32 	%r115, _ZZ19PolynomBackwardImplILi8ELi256ELi16EEvfPKfiS1_iPKiS1_S1_S3_iPfE16localFeaturesDer;
	add.s32 	%r116, %r115, %r114;
	atom.shared.add.f32 	%f236, [%r116], %f235;
$L__BB2_44:
	setp.lt.s32 	%p60, %r14, 5;
	@%p60 bra 	$L__BB2_46;
	setp.gt.s32 	%p61, %r14, 7;
	setp.gt.s32 	%p62, %r14, 6;
	cvt.s32.s16 	%r117, %rs37;
	mul.f32 	%f237, %f353, %f352;
	mul.f32 	%f238, %f237, %f351;
	mul.f32 	%f239, %f238, %f350;
	mul.f32 	%f240, %f239, %f357;
	setp.eq.s32 	%p63, %r14, 5;
	mul.f32 	%f241, %f240, %f348;
	selp.f32 	%f242, %f240, %f241, %p63;
	mul.f32 	%f243, %f242, %f347;
	selp.f32 	%f244, %f243, %f242, %p62;
	mul.f32 	%f245, %f244, %f346;
	selp.f32 	%f246, %f245, %f244, %p61;
	mul.f32 	%f247, %f382, %f246;
	mad.lo.s32 	%r118, %r4, %r117, %r5;
	shl.b32 	%r119, %r118, 2;
	mov.u32 	%r120, _ZZ19PolynomBackwardImplILi8ELi256ELi16EEvfPKfiS1_iPKiS1_S1_S3_iPfE16localFeaturesDer;
	add.s32 	%r121, %r120, %r119;
	atom.shared.add.f32 	%f248, [%r121], %f247;
$L__BB2_46:
	setp.lt.s32 	%p64, %r14, 6;
	@%p64 bra 	$L__BB2_48;
	setp.gt.s32 	%p65, %r14, 7;
	cvt.s32.s16 	%r122, %rs36;
	mul.f32 	%f249, %f353, %f352;
	mul.f32 	%f250, %f249, %f351;
	mul.f32 	%f251, %f250, %f350;
	mul.f32 	%f252, %f251, %f349;
	mul.f32 	%f253, %f252, %f356;
	setp.eq.s32 	%p66, %r14, 6;
	mul.f32 	%f254, %f253, %f347;
	selp.f32 	%f255, %f253, %f254, %p66;
	mul.f32 	%f256, %f255, %f346;
	selp.f32 	%f257, %f256, %f255, %p65;
	mul.f32 	%f258, %f382, %f257;
	mad.lo.s32 	%r123, %r4, %r122, %r5;
	shl.b32 	%r124, %r123, 2;
	mov.u32 	%r125, _ZZ19PolynomBackwardImplILi8ELi256ELi16EEvfPKfiS1_iPKiS1_S1_S3_iPfE16localFeaturesDer;
	add.s32 	%r126, %r125, %r124;
	atom.shared.add.f32 	%f259, [%r126], %f258;
$L__BB2_48:
	setp.lt.s32 	%p67, %r14, 7;
	@%p67 bra 	$L__BB2_50;
	cvt.s32.s16 	%r127, %rs35;
	mul.f32 	%f260, %f353, %f352;
	mul.f32 	%f261, %f260, %f351;
	mul.f32 	%f262, %f261, %f350;
	mul.f32 	%f263, %f262, %f349;
	mul.f32 	%f264, %f263, %f348;
	mul.f32 	%f265, %f264, %f355;
	setp.eq.s32 	%p68, %r14, 7;
	mul.f32 	%f266, %f265, %f346;
	selp.f32 	%f267, %f265, %f266, %p68;
	mul.f32 	%f268, %f382, %f267;
	mad.lo.s32 	%r128, %r4, %r127, %r5;
	shl.b32 	%r129, %r128, 2;
	mov.u32 	%r130, _ZZ19PolynomBackwardImplILi8ELi256ELi16EEvfPKfiS1_iPKiS1_S1_S3_iPfE16localFeaturesDer;
	add.s32 	%r131, %r130, %r129;
	atom.shared.add.f32 	%f269, [%r131], %f268;
$L__BB2_50:
	setp.lt.s32 	%p69, %r14, 8;
	@%p69 bra 	$L__BB2_52;
	cvt.s32.s16 	%r132, %rs34;
	mul.f32 	%f270, %f353, %f352;
	mul.f32 	%f271, %f270, %f351;
	mul.f32 	%f272, %f271, %f350;
	mul.f32 	%f273, %f272, %f349;
	mul.f32 	%f274, %f273, %f348;
	mul.f32 	%f275, %f274, %f347;
	mul.f32 	%f276, %f275, %f354;
	mul.f32 	%f277, %f382, %f276;
	mad.lo.s32 	%r133, %r4, %r132, %r5;
	shl.b32 	%r134, %r133, 2;
	mov.u32 	%r135, _ZZ19PolynomBackwardImplILi8ELi256ELi16EEvfPKfiS1_iPKiS1_S1_S3_iPfE16localFeaturesDer;
	add.s32 	%r136, %r135, %r134;
	atom.shared.add.f32 	%f278, [%r136], %f277;
$L__BB2_52:
	add.s32 	%r157, %r157, %r8;
	setp.lt.s32 	%p70, %r157, %r56;
	@%p70 bra 	$L__BB2_4;
$L__BB2_53:
	bar.sync 	0;
	setp.ge.s32 	%p71, %r170, %r54;
	@%p71 bra 	$L__BB2_75;
	setp.lt.s32 	%p72, %r4, 1;
	@%p72 bra 	$L__BB2_70;
	and.b32  	%r23, %r4, 15;
	add.s32 	%r24, %r23, -1;
	and.b32  	%r25, %r4, 7;
	add.s32 	%r26, %r25, -1;
	and.b32  	%r27, %r4, 2147483632;
	and.b32  	%r28, %r4, 3;
	neg.s32 	%r29, %r27;
	shl.b32 	%r30, %r4, 2;
$L__BB2_56:
	setp.lt.u32 	%p77, %r4, 16;
	mul.lo.s32 	%r32, %r170, %r4;
	mov.f32 	%f406, 0f00000000;
	mov.b32 	%r166, 0;
	@%p77 bra 	$L__BB2_59;
	mov.u32 	%r143, _ZZ19PolynomBackwardImplILi8ELi256ELi16EEvfPKfiS1_iPKiS1_S1_S3_iPfE16localFeaturesDer;
	mad.lo.s32 	%r144, %r30, %r170, %r143;
	add.s32 	%r163, %r144, 32;
	mov.f32 	%f406, 0f00000000;
	mov.u32 	%r164, %r29;
$L__BB2_58:
	.pragma "nounroll";
	ld.shared.f32 	%f287, [%r163+-32];
	add.f32 	%f288, %f406, %f287;
	ld.shared.f32 	%f289, [%r163+-28];
	add.f32 	%f290, %f288, %f289;
	ld.shared.f32 	%f291, [%r163+-24];
	add.f32 	%f292, %f290, %f291;
	ld.shared.f32 	%f293, [%r163+-20];
	add.f32 	%f294, %f292, %f293;
	ld.shared.f32 	%f295, [%r163+-16];
	add.f32 	%f296, %f294, %f295;
	ld.shared.f32 	%f297, [%r163+-12];
	add.f32 	%f298, %f296, %f297;
	ld.shared.f32 	%f299, [%r163+-8];
	add.f32 	%f300, %f298, %f299;
	ld.shared.f32 	%f301, [%r163+-4];
	add.f32 	%f302, %f300, %f301;
	ld.shared.f32 	%f303, [%r163];
	add.f32 	%f304, %f302, %f303;
	ld.shared.f32 	%f305, [%r163+4];
	add.f32 	%f306, %f304, %f305;
	ld.shared.f32 	%f307, [%r163+8];
	add.f32 	%f308, %f306, %f307;
	ld.shared.f32 	%f309, [%r163+12];
	add.f32 	%f310, %f308, %f309;
	ld.shared.f32 	%f311, [%r163+16];
	add.f32 	%f312, %f310, %f311;
	ld.shared.f32 	%f313, [%r163+20];
	add.f32 	%f314, %f312, %f313;
	ld.shared.f32 	%f315, [%r163+24];
	add.f32 	%f316, %f314, %f315;
	ld.shared.f32 	%f317, [%r163+28];
	add.f32 	%f406, %f316, %f317;
	add.s32 	%r164, %r164, 16;
	add.s32 	%r163, %r163, 64;
	setp.ne.s32 	%p78, %r164, 0;
	mov.u32 	%r166, %r27;
	@%p78 bra 	$L__BB2_58;
$L__BB2_59:
	setp.eq.s32 	%p79, %r23, 0;
	@%p79 bra 	$L__BB2_69;
	setp.lt.u32 	%p80, %r24, 7;
	@%p80 bra 	$L__BB2_62;
	add.s32 	%r145, %r166, %r32;
	shl.b32 	%r146, %r145, 2;
	mov.u32 	%r147, _ZZ19PolynomBackwardImplILi8ELi256ELi16EEvfPKfiS1_iPKiS1_S1_S3_iPfE16localFeaturesDer;
	add.s32 	%r148, %r147, %r146;
	ld.shared.f32 	%f319, [%r148];
	add.f32 	%f320, %f406, %f319;
	ld.shared.f32 	%f321, [%r148+4];
	add.f32 	%f322, %f320, %f321;
	ld.shared.f32 	%f323, [%r148+8];
	add.f32 	%f324, %f322, %f323;
	ld.shared.f32 	%f325, [%r148+12];
	add.f32 	%f326, %f324, %f325;
	ld.shared.f32 	%f327, [%r148+16];
	add.f32 	%f328, %f326, %f327;
	ld.shared.f32 	%f329, [%r148+20];
	add.f32 	%f330, %f328, %f329;
	ld.shared.f32 	%f331, [%r148+24];
	add.f32 	%f332, %f330, %f331;
	ld.shared.f32 	%f333, [%r148+28];
	add.f32 	%f406, %f332, %f333;
	add.s32 	%r166, %r166, 8;
$L__BB2_62:
	setp.eq.s32 	%p81, %r25, 0;
	@%p81 bra 	$L__BB2_69;
	setp.lt.u32 	%p82, %r26, 3;
	@%p82 bra 	$L__BB2_65;
	add.s32 	%r149, %r166, %r32;
	shl.b32 	%r150, %r149, 2;
	mov.u32 	%r151, _ZZ19PolynomBackwardImplILi8ELi256ELi16EEvfPKfiS1_iPKiS1_S1_S3_iPfE16localFeaturesDer;
	add.s32 	%r152, %r151, %r150;
	ld.shared.f32 	%f335, [%r152];
	add.f32 	%f336, %f406, %f335;
	ld.shared.f32 	%f337, [%r152+4];
	add.f32 	%f338, %f336, %f337;
	ld.shared.f32 	%f339, [%r152+8];
	add.f32 	%f340, %f338, %f339;
	ld.shared.f32 	%f341, [%r152+12];
	add.f32 	%f406, %f340, %f341;
	add.s32 	%r166, %r166, 4;
$L__BB2_65:
	setp.eq.s32 	%p83, %r28, 0;
	@%p83 bra 	$L__BB2_69;
	setp.eq.s32 	%p84, %r28, 1;
	add.s32 	%r153, %r166, %r32;
	shl.b32 	%r154, %r153, 2;
	mov.u32 	%r155, _ZZ19PolynomBackwardImplILi8ELi256ELi16EEvfPKfiS1_iPKiS1_S1_S3_iPfE16localFeaturesDer;
	add.s32 	%r43, %r155, %r154;
	ld.shared.f32 	%f342, [%r43];
	add.f32 	%f406, %f406, %f342;
	@%p84 bra 	$L__BB2_69;
	setp.eq.s32 	%p85, %r28, 2;
	ld.shared.f32 	%f343, [%r43+4];
	add.f32 	%f406, %f406, %f343;
	@%p85 bra 	$L__BB2_69;
	ld.shared.f32 	%f344, [%r43+8];
	add.f32 	%f406, %f406, %f344;
$L__BB2_69:
	cvt.u64.u32 	%rd124, %r170;
	add.s64 	%rd125, %rd124, %rd2;
	shl.b64 	%rd126, %rd125, 2;
	add.s64 	%rd127, %rd1, %rd126;
	atom.global.add.f32 	%f345, [%rd127], %f406;
	add.s32 	%r170, %r170, 256;
	setp.lt.s32 	%p86, %r170, %r54;
	@%p86 bra 	$L__BB2_56;
	bra.uni 	$L__BB2_75;
$L__BB2_70:
	not.b32 	%r137, %r170;
	add.s32 	%r45, %r54, %r137;
	and.b32  	%r138, %r45, 768;
	setp.eq.s32 	%p73, %r138, 768;
	@%p73 bra 	$L__BB2_73;
	shr.u32 	%r140, %r45, 8;
	add.s32 	%r141, %r140, 1;
	and.b32  	%r46, %r141, 3;
	mov.b32 	%r169, 0;
$L__BB2_72:
	.pragma "nounroll";
	cvt.u64.u32 	%rd116, %r170;
	add.s64 	%rd117, %rd116, %rd2;
	shl.b64 	%rd118, %rd117, 2;
	add.s64 	%rd119, %rd1, %rd118;
	atom.global.add.f32 	%f279, [%rd119], 0f00000000;
	add.s32 	%r170, %r170, 256;
	add.s32 	%r169, %r169, 1;
	setp.ne.s32 	%p74, %r169, %r46;
	@%p74 bra 	$L__BB2_72;
$L__BB2_73:
	setp.lt.u32 	%p75, %r45, 768;
	@%p75 bra 	$L__BB2_75;
$L__BB2_74:
	cvt.u64.u32 	%rd120, %r170;
	add.s64 	%rd121, %rd120, %rd2;
	shl.b64 	%rd122, %rd121, 2;
	add.s64 	%rd123, %rd1, %rd122;
	atom.global.add.f32 	%f280, [%rd123], 0f00000000;
	atom.global.add.f32 	%f281, [%rd123+1024], 0f00000000;
	atom.global.add.f32 	%f282, [%rd123+2048], 0f00000000;
	atom.global.add.f32 	%f283, [%rd123+3072], 0f00000000;
	add.s32 	%r170, %r170, 1024;
	setp.lt.s32 	%p76, %r170, %r54;
	@%p76 bra 	$L__BB2_74;
$L__BB2_75:
	ret;

}


// ===== COMPILED SASS (sm_100) =====

	.target	sm_100

	.elftype	@"ET_EXEC"


//--------------------- .note.nv.tkinfo           --------------------------
	.section	.note.nv.tkinfo,"",@"SHT_NOTE"
	.sectionflags	@"SHF_NOTE_NV_TKINFO"
	.tkinfo
        /*0018*/ 	.word	0x00000002
        /*0030*/ 	.string	""
        /*0030*/ 	.string	"ptxas"
        /*0030*/ 	.string	"Cuda compilation tools, release 13.0, V13.0.88"
        /*0030*/ 	.string	"Build cuda_13.0.r13.0/compiler.36424714_0"
        /*0030*/ 	.string	"-arch sm_100 -m 64 "



//--------------------- .note.nv.cuinfo           --------------------------
	.section	.note.nv.cuinfo,"",@"SHT_NOTE"
	.sectionflags	@"SHF_NOTE_NV_CUINFO"
        /*0018*/ 	.short	0x0002
        /*001a*/ 	.short	0x0064
        /*001c*/ 	.short	0x0082
	.zero		2


//--------------------- .nv.info                  --------------------------
	.section	.nv.info,"",@"SHT_CUDA_INFO"
	.align	4


	//----- nvinfo : EIATTR_REGCOUNT
	.align		4
        /*0000*/ 	.byte	0x04, 0x2f
        /*0002*/ 	.short	(.L_1 - .L_0)
	.align		4
.L_0:
        /*0004*/ 	.word	index@(_Z16PolynomProbsImplPKfiPKiS0_S2_ifPf)
        /*0008*/ 	.word	0x0000001b


	//----- nvinfo : EIATTR_FRAME_SIZE
	.align		4
.L_1:
        /*000c*/ 	.byte	0x04, 0x11
        /*000e*/ 	.short	(.L_3 - .L_2)
	.align		4
.L_2:
        /*0010*/ 	.word	index@(_Z16PolynomProbsImplPKfiPKiS0_S2_ifPf)
        /*0014*/ 	.word	0x00000000


	//----- nvinfo : EIATTR_REGCOUNT
	.align		4
.L_3:
        /*0018*/ 	.byte	0x04, 0x2f
        /*001a*/ 	.short	(.L_5 - .L_4)
	.align		4
.L_4:
        /*001c*/ 	.word	index@(_Z18PolynomForwardImplPKfiS0_iiPf)
        /*0020*/ 	.word	0x00000012


	//----- nvinfo : EIATTR_FRAME_SIZE
	.align		4
.L_5:
        /*0024*/ 	.byte	0x04, 0x11
        /*0026*/ 	.short	(.L_7 - .L_6)
	.align		4
.L_6:
        /*0028*/ 	.word	index@(_Z18PolynomForwardImplPKfiS0_iiPf)
        /*002c*/ 	.word	0x00000000


	//----- nvinfo : EIATTR_REGCOUNT
	.align		4
.L_7:
        /*0030*/ 	.byte	0x04, 0x2f
        /*0032*/ 	.short	(.L_9 - .L_8)
	.align		4
.L_8:
        /*0034*/ 	.word	index@(_Z19PolynomBackwardImplILi8ELi256ELi16EEvfPKfiS1_iPKiS1_S1_S3_iPf)
        /*0038*/ 	.word	0x00000030


	//----- nvinfo : EIATTR_FRAME_SIZE
	.align		4
.L_9:
        /*003c*/ 	.byte	0x04, 0x11
        /*003e*/ 	.short	(.L_11 - .L_10)
	.align		4
.L_10:
        /*0040*/ 	.word	index@(_Z19PolynomBackwardImplILi8ELi256ELi16EEvfPKfiS1_iPKiS1_S1_S3_iPf)
        /*0044*/ 	.word	0x00000000


	//----- nvinfo : EIATTR_MIN_STACK_SIZE
	.align		4
.L_11:
        /*0048*/ 	.byte	0x04, 0x12
        /*004a*/ 	.short	(.L_13 - .L_12)
	.align		4
.L_12:
        /*004c*/ 	.word	index@(_Z19PolynomBackwardImplILi8ELi256ELi16EEvfPKfiS1_iPKiS1_S1_S3_iPf)
        /*0050*/ 	.word	0x00000000


	//----- nvinfo : EIATTR_MIN_STACK_SIZE
	.align		4
.L_13:
        /*0054*/ 	.byte	0x04, 0x12
        /*0056*/ 	.short	(.L_15 - .L_14)
	.align		4
.L_14:
        /*0058*/ 	.word	index@(_Z18PolynomForwardImplPKfiS0_iiPf)
        /*005c*/ 	.word	0x00000000


	//----- nvinfo : EIATTR_MIN_STACK_SIZE
	.align		4
.L_15:
        /*0060*/ 	.byte	0x04, 0x12
        /*0062*/ 	.short	(.L_17 - .L_16)
	.align		4
.L_16:
        /*0064*/ 	.word	index@(_Z16PolynomProbsImplPKfiPKiS0_S2_ifPf)
        /*0068*/ 	.word	0x00000000
.L_17:


//--------------------- .nv.compat                --------------------------
	.section	.nv.compat,"",@"SHT_CUDA_COMPAT_INFO"
	.align	4
        /*0000*/ 	.byte	0x02, 0x09, 0x00, 0x00, 0x02, 0x02, 0x01, 0x00, 0x02, 0x05, 0x05, 0x00, 0x03, 0x07, 0x01, 0x01
        /*0010*/ 	.byte	0x02, 0x03, 0x00, 0x00, 0x02, 0x06, 0x01, 0x00, 0x04, 0x0b, 0x08, 0x00, 0x09, 0x00, 0x00, 0x00
        /*0020*/ 	.byte	0x00, 0x00, 0x00, 0x00


//--------------------- .nv.info._Z19PolynomBackwardImplILi8ELi256ELi16EEvfPKfiS1_iPKiS1_S1_S3_iPf --------------------------
	.section	.nv.info._Z19PolynomBackwardImplILi8ELi256ELi16EEvfPKfiS1_iPKiS1_S1_S3_iPf,"",@"SHT_CUDA_INFO"
	.sectionflags	@""
	.align	4


	//----- nvinfo : EIATTR_CUDA_API_VERSION
	.align		4
        /*0000*/ 	.byte	0x04, 0x37
        /*0002*/ 	.short	(.L_19 - .L_18)
.L_18:
        /*0004*/ 	.word	0x00000082


	//----- nvinfo : EIATTR_KPARAM_INFO
	.align		4
.L_19:
        /*0008*/ 	.byte	0x04, 0x17
        /*000a*/ 	.short	(.L_21 - .L_20)
.L_20:
        /*000c*/ 	.word	0x00000000
        /*0010*/ 	.short	0x000a
        /*0012*/ 	.short	0x0050
        /*0014*/ 	.byte	0x00, 0xf5, 0x21, 0x00


	//----- nvinfo : EIATTR_KPARAM_INFO
	.align		4
.L_21:
        /*0018*/ 	.byte	0x04, 0x17
        /*001a*/ 	.short	(.L_23 - .L_22)
.L_22:
        /*001c*/ 	.word	0x00000000
        /*0020*/ 	.short	0x0009
        /*0022*/ 	.short	0x0048
        /*0024*/ 	.byte	0x00, 0xf0, 0x11, 0x00


	//----- nvinfo : EIATTR_KPARAM_INFO
	.align		4
.L_23:
        /*0028*/ 	.byte	0x04, 0x17
        /*002a*/ 	.short	(.L_25 - .L_24)
.L_24:
        /*002c*/ 	.word	0x00000000
        /*0030*/ 	.short	0x0008
        /*0032*/ 	.short	0x0040
        /*0034*/ 	.byte	0x00, 0xf5, 0x21, 0x00


	//----- nvinfo : EIATTR_KPARAM_INFO
	.align		4
.L_25:
        /*0038*/ 	.byte	0x04, 0x17
        /*003a*/ 	.short	(.L_27 - .L_26)
.L_26:
        /*003c*/ 	.word	0x00000000
        /*0040*/ 	.short	0x0007
        /*0042*/ 	.short	0x0038
        /*0044*/ 	.byte	0x00, 0xf5, 0x21, 0x00


	//----- nvinfo : EIATTR_KPARAM_INFO
	.align		4
.L_27:
        /*0048*/ 	.byte	0x04, 0x17
        /*004a*/ 	.short	(.L_29 - .L_28)
.L_28:
        /*004c*/ 	.word	0x00000000
        /*0050*/ 	.short	0x0006
        /*0052*/ 	.short	0x0030
        /*0054*/ 	.byte	0x00, 0xf5, 0x21, 0x00


	//----- nvinfo : EIATTR_KPARAM_INFO
	.align		4
.L_29:
        /*0058*/ 	.byte	0x04, 0x17
        /*005a*/ 	.short	(.L_31 - .L_30)
.L_30:
        /*005c*/ 	.word	0x00000000
        /*0060*/ 	.short	0x0005
        /*0062*/ 	.short	0x0028
        /*0064*/ 	.byte	0x00, 0xf5, 0x21, 0x00


	//----- nvinfo : EIATTR_KPARAM_INFO
	.align		4
.L_31:
        /*0068*/ 	.byte	0x04, 0x17
        /*006a*/ 	.short	(.L_33 - .L_32)
.L_32:
        /*006c*/ 	.word	0x00000000
        /*0070*/ 	.short	0x0004
        /*0072*/ 	.short	0x0020
        /*0074*/ 	.byte	0x00, 0xf0, 0x11, 0x00


	//----- nvinfo : EIATTR_KPARAM_INFO
	.align		4
.L_33:
        /*0078*/ 	.byte	0x04, 0x17
        /*007a*/ 	.short	(.L_35 - .L_34)
.L_34:
        /*007c*/ 	.word	0x00000000
        /*0080*/ 	.short	0x0003
        /*0082*/ 	.short	0x0018
        /*0084*/ 	.byte	0x00, 0xf5, 0x21, 0x00


	//----- nvinfo : EIATTR_KPARAM_INFO
	.align		4
.L_35:
        /*0088*/ 	.byte	0x04, 0x17
        /*008a*/ 	.short	(.L_37 - .L_36)
.L_36:
        /*008c*/ 	.word	0x00000000
        /*0090*/ 	.short	0x0002
        /*0092*/ 	.short	0x0010
        /*0094*/ 	.byte	0x00, 0xf0, 0x11, 0x00


	//----- nvinfo : EIATTR_KPARAM_INFO
	.align		4
.L_37:
        /*0098*/ 	.byte	0x04, 0x17
        /*009a*/ 	.short	(.L_39 - .L_38)
.L_38:
        /*009c*/ 	.word	0x00000000
        /*00a0*/ 	.short	0x0001
        /*00a2*/ 	.short	0x0008
        /*00a4*/ 	.byte	0x00, 0xf5, 0x21, 0x00


	//----- nvinfo : EIATTR_KPARAM_INFO
	.align		4
.L_39:
        /*00a8*/ 	.byte	0x04, 0x17
        /*00aa*/ 	.short	(.L_41 - .L_40)
.L_40:
        /*00ac*/ 	.word	0x00000000
        /*00b0*/ 	.short	0x0000
        /*00b2*/ 	.short	0x0000
        /*00b4*/ 	.byte	0x00, 0xf0, 0x11, 0x00


	//----- nvinfo : EIATTR_SPARSE_MMA_MASK
	.align		4
.L_41:
        /*00b8*/ 	.byte	0x03, 0x50
        /*00ba*/ 	.short	0x0000


	//----- nvinfo : EIATTR_MAXREG_COUNT
	.align		4
        /*00bc*/ 	.byte	0x03, 0x1b
        /*00be*/ 	.short	0x00ff


	//----- nvinfo : EIATTR_NUM_BARRIERS
	.align		4
        /*00c0*/ 	.byte	0x02, 0x4c
        /*00c2*/ 	.byte	0x01
	.zero		1


	//----- nvinfo : EIATTR_MERCURY_ISA_VERSION
	.align		4
        /*00c4*/ 	.byte	0x03, 0x5f
        /*00c6*/ 	.short	0x0101


	//----- nvinfo : EIATTR_VRC_CTA_INIT_COUNT
	.align		4
        /*00c8*/ 	.byte	0x02, 0x4a
	.zero		1
	.zero		1


	//----- nvinfo : EIATTR_EXIT_INSTR_OFFSETS
	.align		4
        /*00cc*/ 	.byte	0x04, 0x1c
        /*00ce*/ 	.short	(.L_43 - .L_42)


	//   ....[0]....
.L_42:
        /*00d0*/ 	.word	0x00002450


	//   ....[1]....
        /*00d4*/ 	.word	0x00002cc0


	//   ....[2]....
        /*00d8*/ 	.word	0x00002e20


	//   ....[3]....
        /*00dc*/ 	.word	0x00002ef0


	//----- nvinfo : EIATTR_CRS_STACK_SIZE
	.align		4
.L_43:
        /*00e0*/ 	.byte	0x04, 0x1e
        /*00e2*/ 	.short	(.L_45 - .L_44)
.L_44:
        /*00e4*/ 	.word	0x00000000


	//----- nvinfo : EIATTR_CBANK_PARAM_SIZE
	.align		4
.L_45:
        /*00e8*/ 	.byte	0x03, 0x19
        /*00ea*/ 	.short	0x0058


	//----- nvinfo : EIATTR_PARAM_CBANK
	.align		4
        /*00ec*/ 	.byte	0x04, 0x0a
        /*00ee*/ 	.short	(.L_47 - .L_46)
	.align		4
.L_46:
        /*00f0*/ 	.word	index@(.nv.constant0._Z19PolynomBackwardImplILi8ELi256ELi16EEvfPKfiS1_iPKiS1_S1_S3_iPf)
        /*00f4*/ 	.short	0x0380
        /*00f6*/ 	.short	0x0058


	//----- nvinfo : EIATTR_SW_WAR
	.align		4
.L_47:
        /*00f8*/ 	.byte	0x04, 0x36
        /*00fa*/ 	.short	(.L_49 - .L_48)
.L_48:
        /*00fc*/ 	.word	0x00000008
.L_49:


//--------------------- .nv.info._Z18PolynomForwardImplPKfiS0_iiPf --------------------------
	.section	.nv.info._Z18PolynomForwardImplPKfiS0_iiPf,"",@"SHT_CUDA_INFO"
	.sectionflags	@""
	.align	4


	//----- nvinfo : EIATTR_CUDA_API_VERSION
	.align		4
        /*0000*/ 	.byte	0x04, 0x37
        /*0002*/ 	.short	(.L_51 - .L_50)
.L_50:
        /*0004*/ 	.word	0x00000082


	//----- nvinfo : EIATTR_KPARAM_INFO
	.align		4
.L_51:
        /*0008*/ 	.byte	0x04, 0x17
        /*000a*/ 	.short	(.L_53 - .L_52)
.L_52:
        /*000c*/ 	.word	0x00000000
        /*0010*/ 	.short	0x0005
        /*0012*/ 	.short	0x0020
        /*0014*/ 	.byte	0x00, 0xf5, 0x21, 0x00


	//----- nvinfo : EIATTR_KPARAM_INFO
	.align		4
.L_53:
        /*0018*/ 	.byte	0x04, 0x17
        /*001a*/ 	.short	(.L_55 - .L_54)
.L_54:
        /*001c*/ 	.word	0x00000000
        /*0020*/ 	.short	0x0004
        /*0022*/ 	.short	0x001c
        /*0024*/ 	.byte	0x00, 0xf0, 0x11, 0x00


	//----- nvinfo : EIATTR_KPARAM_INFO
	.align		4
.L_55:
        /*0028*/ 	.byte	0x04, 0x17
        /*002a*/ 	.short	(.L_57 - .L_56)
.L_56:
        /*002c*/ 	.word	0x00000000
        /*0030*/ 	.short	0x0003
        /*0032*/ 	.short	0x0018
        /*0034*/ 	.byte	0x00, 0xf0, 0x11, 0x00


	//----- nvinfo : EIATTR_KPARAM_INFO
	.align		4
.L_57:
        /*0038*/ 	.byte	0x04, 0x17
        /*003a*/ 	.short	(.L_59 - .L_58)
.L_58:
        /*003c*/ 	.word	0x00000000
        /*0040*/ 	.short	0x0002
        /*0042*/ 	.short	0x0010
        /*0044*/ 	.byte	0x00, 0xf5, 0x21, 0x00


	//----- nvinfo : EIATTR_KPARAM_INFO
	.align		4
.L_59:
        /*0048*/ 	.byte	0x04, 0x17
        /*004a*/ 	.short	(.L_61 - .L_60)
.L_60:
        /*004c*/ 	.word	0x00000000
        /*0050*/ 	.short	0x0001
        /*0052*/ 	.short	0x0008
        /*0054*/ 	.byte	0x00, 0xf0, 0x11, 0x00


	//----- nvinfo : EIATTR_KPARAM_INFO
	.align		4
.L_61:
        /*0058*/ 	.byte	0x04, 0x17
        /*005a*/ 	.short	(.L_63 - .L_62)
.L_62:
        /*005c*/ 	.word	0x00000000
        /*0060*/ 	.short	0x0000
        /*0062*/ 	.short	0x0000
        /*0064*/ 	.byte	0x00, 0xf5, 0x21, 0x00


	//----- nvinfo : EIATTR_SPARSE_MMA_MASK
	.align		4
.L_63:
        /*0068*/ 	.byte	0x03, 0x50
        /*006a*/ 	.short	0x0000


	//----- nvinfo : EIATTR_MAXREG_COUNT
	.align		4
        /*006c*/ 	.byte	0x03, 0x1b
        /*006e*/ 	.short	0x00ff


	//----- nvinfo : EIATTR_MERCURY_ISA_VERSION
	.align		4
        /*0070*/ 	.byte	0x03, 0x5f
        /*0072*/ 	.short	0x0101


	//----- nvinfo : EIATTR_VRC_CTA_INIT_COUNT
	.align		4
        /*0074*/ 	.byte	0x02, 0x4a
	.zero		1
	.zero		1


	//----- nvinfo : EIATTR_EXIT_INSTR_OFFSETS
	.align		4
        /*0078*/ 	.byte	0x04, 0x1c
        /*007a*/ 	.short	(.L_65 - .L_64)


	//   ....[0]....
.L_64:
        /*007c*/ 	.word	0x00000040


	//   ....[1]....
        /*0080*/ 	.word	0x00000290


	//----- nvinfo : EIATTR_CBANK_PARAM_SIZE
	.align		4
.L_65:
        /*0084*/ 	.byte	0x03, 0x19
        /*0086*/ 	.short	0x0028


	//----- nvinfo : EIATTR_PARAM_CBANK
	.align		4
        /*0088*/ 	.byte	0x04, 0x0a
        /*008a*/ 	.short	(.L_67 - .L_66)
	.align		4
.L_66:
        /*008c*/ 	.word	index@(.nv.constant0._Z18PolynomForwardImplPKfiS0_iiPf)
        /*0090*/ 	.short	0x0380
        /*0092*/ 	.short	0x0028


	//----- nvinfo : EIATTR_SW_WAR
	.align		4
.L_67:
        /*0094*/ 	.byte	0x04, 0x36
        /*0096*/ 	.short	(.L_69 - .L_68)
.L_68:
        /*0098*/ 	.word	0x00000008
.L_69:


//--------------------- .nv.info._Z16PolynomProbsImplPKfiPKiS0_S2_ifPf --------------------------
	.section	.nv.info._Z16PolynomProbsImplPKfiPKiS0_S2_ifPf,"",@"SHT_CUDA_INFO"
	.sectionflags	@""
	.align	4


	//----- nvinfo : EIATTR_CUDA_API_VERSION
	.align		4
        /*0000*/ 	.byte	0x04, 0x37
        /*0002*/ 	.short	(.L_71 - .L_70)
.L_70:
        /*0004*/ 	.word	0x00000082


	//----- nvinfo : EIATTR_KPARAM_INFO
	.align		4
.L_71:
        /*0008*/ 	.byte	0x04, 0x17
        /*000a*/ 	.short	(.L_73 - .L_72)
.L_72:
        /*000c*/ 	.word	0x00000000
        /*0010*/ 	.short	0x0007
        /*0012*/ 	.short	0x0030
        /*0014*/ 	.byte	0x00, 0xf5, 0x21, 0x00


	//----- nvinfo : EIATTR_KPARAM_INFO
	.align		4
.L_73:
        /*0018*/ 	.byte	0x04, 0x17
        /*001a*/ 	.short	(.L_75 - .L_74)
.L_74:
        /*001c*/ 	.word	0x00000000
        /*0020*/ 	.short	0x0006
        /*0022*/ 	.short	0x002c
        /*0024*/ 	.byte	0x00, 0xf0, 0x11, 0x00


	//----- nvinfo : EIATTR_KPARAM_INFO
	.align		4
.L_75:
        /*0028*/ 	.byte	0x04, 0x17
        /*002a*/ 	.short	(.L_77 - .L_76)
.L_76:
        /*002c*/ 	.word	0x00000000
        /*0030*/ 	.short	0x0005
        /*0032*/ 	.short	0x0028
        /*0034*/ 	.byte	0x00, 0xf0, 0x11, 0x00


	//----- nvinfo : EIATTR_KPARAM_INFO
	.align		4
.L_77:
        /*0038*/ 	.byte	0x04, 0x17
        /*003a*/ 	.short	(.L_79 - .L_78)
.L_78:
        /*003c*/ 	.word	0x00000000
        /*0040*/ 	.short	0x0004
        /*0042*/ 	.short	0x0020
        /*0044*/ 	.byte	0x00, 0xf5, 0x21, 0x00


	//----- nvinfo : EIATTR_KPARAM_INFO
	.align		4
.L_79:
        /*0048*/ 	.byte	0x04, 0x17
        /*004a*/ 	.short	(.L_81 - .L_80)
.L_80:
        /*004c*/ 	.word	0x00000000
        /*0050*/ 	.short	0x0003
        /*0052*/ 	.short	0x0018
        /*0054*/ 	.byte	0x00, 0xf5, 0x21, 0x00


	//----- nvinfo : EIATTR_KPARAM_INFO
	.align		4
.L_81:
        /*0058*/ 	.byte	0x04, 0x17
        /*005a*/ 	.short	(.L_83 - .L_82)
.L_82:
        /*005c*/ 	.word	0x00000000
        /*0060*/ 	.short	0x0002
        /*0062*/ 	.short	0x0010
        /*0064*/ 	.byte	0x00, 0xf5, 0x21, 0x00


	//----- nvinfo : EIATTR_KPARAM_INFO
	.align		4
.L_83:
        /*0068*/ 	.byte	0x04, 0x17
        /*006a*/ 	.short	(.L_85 - .L_84)
.L_84:
        /*006c*/ 	.word	0x00000000
        /*0070*/ 	.short	0x0001
        /*0072*/ 	.short	0x0008
        /*0074*/ 	.byte	0x00, 0xf0, 0x11, 0x00


	//----- nvinfo : EIATTR_KPARAM_INFO
	.align		4
.L_85:
        /*0078*/ 	.byte	0x04, 0x17
        /*007a*/ 	.short	(.L_87 - .L_86)
.L_86:
        /*007c*/ 	.word	0x00000000
        /*0080*/ 	.short	0x0000
        /*0082*/ 	.short	0x0000
        /*0084*/ 	.byte	0x00, 0xf5, 0x21, 0x00


	//----- nvinfo : EIATTR_SPARSE_MMA_MASK
	.align		4
.L_87:
        /*0088*/ 	.byte	0x03, 0x50
        /*008a*/ 	.short	0x0000


	//----- nvinfo : EIATTR_MAXREG_COUNT
	.align		4
        /*008c*/ 	.byte	0x03, 0x1b
        /*008e*/ 	.short	0x00ff


	//----- nvinfo : EIATTR_MERCURY_ISA_VERSION
	.align		4
        /*0090*/ 	.byte	0x03, 0x5f
        /*0092*/ 	.short	0x0101


	//----- nvinfo : EIATTR_VRC_CTA_INIT_COUNT
	.align		4
        /*0094*/ 	.byte	0x02, 0x4a
	.zero		1
	.zero		1


	//----- nvinfo : EIATTR_EXIT_INSTR_OFFSETS
	.align		4
        /*0098*/ 	.byte	0x04, 0x1c
        /*009a*/ 	.short	(.L_89 - .L_88)


	//   ....[0]....
.L_88:
        /*009c*/ 	.word	0x00000040


	//   ....[1]....
        /*00a0*/ 	.word	0x00000080


	//   ....[2]....
        /*00a4*/ 	.word	0x00000980


	//----- nvinfo : EIATTR_CBANK_PARAM_SIZE
	.align		4
.L_89:
        /*00a8*/ 	.byte	0x03, 0x19
        /*00aa*/ 	.short	0x0038


	//----- nvinfo : EIATTR_PARAM_CBANK
	.align		4
        /*00ac*/ 	.byte	0x04, 0x0a
        /*00ae*/ 	.short	(.L_91 - .L_90)
	.align		4
.L_90:
        /*00b0*/ 	.word	index@(.nv.constant0._Z16PolynomProbsImplPKfiPKiS0_S2_ifPf)
        /*00b4*/ 	.short	0x0380
        /*00b6*/ 	.short	0x0038


	//----- nvinfo : EIATTR_SW_WAR
	.align		4
.L_91:
        /*00b8*/ 	.byte	0x04, 0x36
        /*00ba*/ 	.short	(.L_93 - .L_92)
.L_92:
        /*00bc*/ 	.word	0x00000008
.L_93:


//--------------------- .nv.callgraph             --------------------------
	.section	.nv.callgraph,"",@"SHT_CUDA_CALLGRAPH"
	.align	4
	.sectionentsize	8
	.align		4
        /*0000*/ 	.word	0x00000000
	.align		4
        /*0004*/ 	.word	0xffffffff
	.align		4
        /*0008*/ 	.word	0x00000000
	.align		4
        /*000c*/ 	.word	0xfffffffe
	.align		4
        /*0010*/ 	.word	0x00000000
	.align		4
        /*0014*/ 	.word	0xfffffffd
	.align		4
        /*0018*/ 	.word	0x00000000
	.align		4
        /*001c*/ 	.word	0xfffffffc


//--------------------- .text._Z19PolynomBackwardImplILi8ELi256ELi16EEvfPKfiS1_iPKiS1_S1_S3_iPf --------------------------
	.section	.text._Z19PolynomBackwardImplILi8ELi256ELi16EEvfPKfiS1_iPKiS1_S1_S3_iPf,"ax",@progbits
	.align	128
        .global         _Z19PolynomBackwardImplILi8ELi256ELi16EEvfPKfiS1_iPKiS1_S1_S3_iPf
        .type           _Z19PolynomBackwardImplILi8ELi256ELi16EEvfPKfiS1_iPKiS1_S1_S3_iPf,@function
        .size           _Z19PolynomBackwardImplILi8ELi256ELi16EEvfPKfiS1_iPKiS1_S1_S3_iPf,(.L_x_53 - _Z19PolynomBackwardImplILi8ELi256ELi16EEvfPKfiS1_iPKiS1_S1_S3_iPf)
        .other          _Z19PolynomBackwardImplILi8ELi256ELi16EEvfPKfiS1_iPKiS1_S1_S3_iPf,@"STO_CUDA_ENTRY STV_DEFAULT"
_Z19PolynomBackwardImplILi8ELi256ELi16EEvfPKfiS1_iPKiS1_S1_S3_iPf:
.text._Z19PolynomBackwardImplILi8ELi256ELi16EEvfPKfiS1_iPKiS1_S1_S3_iPf:
[----:B------:R-:W-:Y:S01]  /*0000*/  LDC R1, c[0x0][0x37c] ;  /* 0x0000df00ff017b82 */ /* 0x000fe20000000800 */
[----:B------:R-:W0:Y:S07]  /*0010*/  S2R R33, SR_TID.X ;  /* 0x0000000000217919 */ /* 0x000e2e0000002100 */
[----:B------:R-:W1:Y:S01]  /*0020*/  S2UR UR6, SR_CTAID.Y ;  /* 0x00000000000679c3 */ /* 0x000e620000002600 */
[----:B------:R-:W1:Y:S01]  /*0030*/  LDCU UR7, c[0x0][0x390] ;  /* 0x00007200ff0777ac */ /* 0x000e620008000800 */
[----:B------:R-:W-:Y:S01]  /*0040*/  BSSY.RECONVERGENT B0, `(.L_x_0) ;  /* 0x000000e000007945 */ /* 0x000fe20003800200 */
[----:B------:R-:W2:Y:S05]  /*0050*/  LDCU UR16, c[0x0][0x3a0] ;  /* 0x00007400ff1077ac */ /* 0x000eaa0008000800 */
[----:B------:R-:W3:Y:S01]  /*0060*/  S2UR UR5, SR_CgaCtaId ;  /* 0x00000000000579c3 */ /* 0x000ee20000008800 */
[----:B------:R-:W-:Y:S01]  /*0070*/  UMOV UR4, 0x400 ;  /* 0x0000040000047882 */ /* 0x000fe20000000000 */
[----:B------:R-:W4:Y:S01]  /*0080*/  LDCU.64 UR12, c[0x0][0x358] ;  /* 0x00006b00ff0c77ac */ /* 0x000f220008000a00 */
[----:B-1----:R-:W-:-:S02]  /*0090*/  UIMAD UR14, UR6, UR7, URZ ;  /* 0x00000007060e72a4 */ /* 0x002fc4000f8e02ff */
[----:B--2---:R-:W-:Y:S01]  /*00a0*/  UIMAD UR6, UR6, UR16, URZ ;  /* 0x00000010060672a4 */ /* 0x004fe2000f8e02ff */
[----:B0-----:R-:W-:Y:S01]  /*00b0*/  IMAD.MOV.U32 R0, RZ, RZ, R33 ;  /* 0x000000ffff007224 */ /* 0x001fe200078e0021 */
[----:B---34-:R-:W-:-:S12]  /*00c0*/  ULEA UR4, UR5, UR4, 0x18 ;  /* 0x0000000405047291 */ /* 0x018fd8000f8ec0ff */
.L_x_1:
[C---:B------:R-:W-:Y:S02]  /*00d0*/  LEA R2, R0.reuse, UR4, 0x2 ;  /* 0x0000000400027c11 */ /* 0x040fe4000f8e10ff */
[C---:B------:R-:W-:Y:S01]  /*00e0*/  ISETP.GE.U32.AND P0, PT, R0.reuse, 0xf00, PT ;  /* 0x00000f000000780c */ /* 0x040fe20003f06070 */
[----:B------:R-:W-:Y:S02]  /*00f0*/  VIADD R0, R0, 0x100 ;  /* 0x0000010000007836 */ /* 0x000fe40000000000 */
[----:B------:R0:W-:Y:S10]  /*0100*/  STS [R2], RZ ;  /* 0x000000ff02007388 */ /* 0x0001f40000000800 */
[----:B0-----:R-:W-:Y:S05]  /*0110*/  @!P0 BRA `(.L_x_1) ;  /* 0xfffffffc00ec8947 */ /* 0x001fea000383ffff */
[----:B------:R-:W-:Y:S05]  /*0120*/  BSYNC.RECONVERGENT B0 ;  /* 0x0000000000007941 */ /* 0x000fea0003800200 */
.L_x_0:
[----:B------:R-:W-:Y:S01]  /*0130*/  UIADD3 UR4, UPT, UPT, UR7, 0xff, URZ ;  /* 0x000000ff07047890 */ /* 0x000fe2000fffe0ff */
[----:B------:R-:W0:Y:S08]  /*0140*/  LDC R30, c[0x0][0x360] ;  /* 0x0000d800ff1e7b82 */ /* 0x000e300000000800 */
[----:B------:R-:W-:Y:S01]  /*0150*/  BAR.SYNC.DEFER_BLOCKING 0x0 ;  /* 0x0000000000007b1d */ /* 0x000fe20000010000 */
[----:B------:R-:W-:-:S04]  /*0160*/  USHF.R.S32.HI UR5, URZ, 0x1f, UR4 ;  /* 0x0000001fff057899 */ /* 0x000fc80008011404 */
[----:B------:R-:W-:Y:S01]  /*0170*/  ULEA.HI UR5, UR5, UR4, URZ, 0x8 ;  /* 0x0000000405057291 */ /* 0x000fe2000f8f40ff */
[----:B------:R-:W-:Y:S03]  /*0180*/  BSSY.RECONVERGENT B1, `(.L_x_2) ;  /* 0x0000229000017945 */ /* 0x000fe60003800200 */
[----:B------:R-:W-:-:S04]  /*0190*/  ULOP3.LUT UR5, UR5, 0xffffff00, URZ, 0xc0, !UPT ;  /* 0xffffff0005057892 */ /* 0x000fc8000f8ec0ff */
[----:B------:R-:W-:Y:S02]  /*01a0*/  ULOP3.LUT UR4, UR5, 0x1000, URZ, 0x3c, !UPT ;  /* 0x0000100005047892 */ /* 0x000fe4000f8e3cff */
[----:B------:R-:W-:Y:S01]  /*01b0*/  MOV R4, UR5 ;  /* 0x0000000500047c02 */ /* 0x000fe20008000f00 */
[----:B------:R-:W-:-:S03]  /*01c0*/  UISETP.NE.AND UP0, UPT, UR5, URZ, UPT ;  /* 0x000000ff0500728c */ /* 0x000fc6000bf05270 */
[-C--:B------:R-:W-:Y:S02]  /*01d0*/  IABS R5, R4.reuse ;  /* 0x0000000400057213 */ /* 0x080fe40000000000 */
[----:B------:R-:W-:Y:S02]  /*01e0*/  IABS R4, R4 ;  /* 0x0000000400047213 */ /* 0x000fe40000000000 */
[----:B------:R-:W1:Y:S02]  /*01f0*/  I2F.RP R0, R5 ;  /* 0x0000000500007306 */ /* 0x000e640000209400 */
[----:B------:R-:W-:-:S06]  /*0200*/  IADD3 R4, PT, PT, RZ, -R4, RZ ;  /* 0x80000004ff047210 */ /* 0x000fcc0007ffe0ff */
[----:B-1----:R-:W1:Y:S02]  /*0210*/  MUFU.RCP R0, R0 ;  /* 0x0000000000007308 */ /* 0x002e640000001000 */
[----:B-1----:R-:W-:-:S06]  /*0220*/  VIADD R2, R0, 0xffffffe ;  /* 0x0ffffffe00027836 */ /* 0x002fcc0000000000 */
[----:B------:R1:W2:Y:S02]  /*0230*/  F2I.FTZ.U32.TRUNC.NTZ R3, R2 ;  /* 0x0000000200037305 */ /* 0x0002a4000021f000 */
[----:B-1----:R-:W-:Y:S01]  /*0240*/  IMAD.MOV.U32 R2, RZ, RZ, RZ ;  /* 0x000000ffff027224 */ /* 0x002fe200078e00ff */
[----:B--2---:R-:W-:-:S05]  /*0250*/  IADD3 R6, PT, PT, RZ, -R3, RZ ;  /* 0x80000003ff067210 */ /* 0x004fca0007ffe0ff */
[----:B------:R-:W-:-:S04]  /*0260*/  IMAD R7, R6, R5, RZ ;  /* 0x0000000506077224 */ /* 0x000fc800078e02ff */
[----:B------:R-:W-:-:S06]  /*0270*/  IMAD.HI.U32 R3, R3, R7, R2 ;  /* 0x0000000703037227 */ /* 0x000fcc00078e0002 */
[----:B------:R-:W-:-:S04]  /*0280*/  IMAD.HI.U32 R3, R3, 0x1000, RZ ;  /* 0x0000100003037827 */ /* 0x000fc800078e00ff */
[----:B------:R-:W-:-:S05]  /*0290*/  IMAD R0, R3, R4, 0x1000 ;  /* 0x0000100003007424 */ /* 0x000fca00078e0204 */
[----:B------:R-:W-:-:S13]  /*02a0*/  ISETP.GT.U32.AND P1, PT, R5, R0, PT ;  /* 0x000000000500720c */ /* 0x000fda0003f24070 */
[----:B------:R-:W-:Y:S01]  /*02b0*/  @!P1 IMAD.IADD R0, R0, 0x1, -R5 ;  /* 0x0000000100009824 */ /* 0x000fe200078e0a05 */
[----:B------:R-:W-:-:S04]  /*02c0*/  @!P1 IADD3 R3, PT, PT, R3, 0x1, RZ ;  /* 0x0000000103039810 */ /* 0x000fc80007ffe0ff */
[----:B------:R-:W-:-:S13]  /*02d0*/  ISETP.GE.U32.AND P0, PT, R0, R5, PT ;  /* 0x000000050000720c */ /* 0x000fda0003f06070 */
[----:B------:R-:W-:Y:S01]  /*02e0*/  @P0 VIADD R3, R3, 0x1 ;  /* 0x0000000103030836 */ /* 0x000fe20000000000 */
[----:B------:R-:W-:Y:S01]  /*02f0*/  ISETP.LE.AND P0, PT, RZ, UR4, PT ;  /* 0x00000004ff007c0c */ /* 0x000fe2000bf03270 */
[----:B------:R-:W0:Y:S03]  /*0300*/  S2UR UR4, SR_CTAID.X ;  /* 0x00000000000479c3 */ /* 0x000e260000002500 */
[----:B------:R-:W-:-:S13]  /*0310*/  R2UR UR15, R3 ;  /* 0x00000000030f72ca */ /* 0x000fda00000e0000 */
[----:B------:R-:W-:-:S04]  /*0320*/  @!P0 IADD3 R0, PT, PT, RZ, -UR15, RZ ;  /* 0x8000000fff008c10 */ /* 0x000fc8000fffe0ff */
[----:B------:R-:W-:Y:S01]  /*0330*/  @!P0 R2UR UR15, R0 ;  /* 0x00000000000f82ca */ /* 0x000fe200000e0000 */
[----:B0-----:R-:W-:-:S08]  /*0340*/  IMAD R31, R30, UR4, R33 ;  /* 0x000000041e1f7c24 */ /* 0x001fd0000f8e0221 */
[----:B------:R-:W-:Y:S01]  /*0350*/  @!UP0 ULOP3.LUT UR15, URZ, UR5, URZ, 0x33, !UPT ;  /* 0x00000005ff0f8292 */ /* 0x000fe2000f8e33ff */
[----:B------:R-:W0:Y:S05]  /*0360*/  LDCU UR5, c[0x0][0x3c8] ;  /* 0x00007900ff0577ac */ /* 0x000e2a0008000800 */
[----:B------:R-:W-:Y:S02]  /*0370*/  IADD3 R5, PT, PT, RZ, -UR15, RZ ;  /* 0x8000000fff057c10 */ /* 0x000fe4000fffe0ff */
[----:B------:R-:W-:Y:S01]  /*0380*/  ISETP.NE.U32.AND P1, PT, RZ, UR15, PT ;  /* 0x0000000fff007c0c */ /* 0x000fe2000bf25070 */
[----:B------:R-:W1:Y:S01]  /*0390*/  I2F.U32.RP R0, UR15 ;  /* 0x0000000f00007d06 */ /* 0x000e620008209000 */
[----:B0-----:R-:W-:-:S07]  /*03a0*/  ISETP.GE.AND P2, PT, R31, UR5, PT ;  /* 0x000000051f007c0c */ /* 0x001fce000bf46270 */
[----:B-1----:R-:W0:Y:S02]  /*03b0*/  MUFU.RCP R0, R0 ;  /* 0x0000000000007308 */ /* 0x002e240000001000 */
[----:B0-----:R-:W-:-:S06]  /*03c0*/  VIADD R2, R0, 0xffffffe ;  /* 0x0ffffffe00027836 */ /* 0x001fcc0000000000 */
[----:B------:R0:W1:Y:S02]  /*03d0*/  F2I.FTZ.U32.TRUNC.NTZ R3, R2 ;  /* 0x0000000200037305 */ /* 0x000064000021f000 */
[----:B0-----:R-:W-:Y:S02]  /*03e0*/  IMAD.MOV.U32 R2, RZ, RZ, RZ ;  /* 0x000000ffff027224 */ /* 0x001fe400078e00ff */
[----:B-1----:R-:W-:-:S04]  /*03f0*/  IMAD R5, R5, R3, RZ ;  /* 0x0000000305057224 */ /* 0x002fc800078e02ff */
[----:B------:R-:W-:-:S06]  /*0400*/  IMAD.HI.U32 R4, R3, R5, R2 ;  /* 0x0000000503047227 */ /* 0x000fcc00078e0002 */
[----:B------:R-:W-:-:S05]  /*0410*/  IMAD.HI.U32 R4, R4, R33, RZ ;  /* 0x0000002104047227 */ /* 0x000fca00078e00ff */
[----:B------:R-:W-:-:S05]  /*0420*/  IADD3 R4, PT, PT, -R4, RZ, RZ ;  /* 0x000000ff04047210 */ /* 0x000fca0007ffe1ff */
[----:B------:R-:W-:-:S05]  /*0430*/  IMAD R32, R4, UR15, R33 ;  /* 0x0000000f04207c24 */ /* 0x000fca000f8e0221 */
[----:B------:R-:W-:-:S13]  /*0440*/  ISETP.GE.U32.AND P0, PT, R32, UR15, PT ;  /* 0x0000000f20007c0c */ /* 0x000fda000bf06070 */
[----:B------:R-:W-:-:S05]  /*0450*/  @P0 VIADD R32, R32, -UR15 ;  /* 0x8000000f20200c36 */ /* 0x000fca0008000000 */
[----:B------:R-:W-:-:S13]  /*0460*/  ISETP.GE.U32.AND P0, PT, R32, UR15, PT ;  /* 0x0000000f20007c0c */ /* 0x000fda000bf06070 */
[----:B------:R-:W-:Y:S02]  /*0470*/  @P0 IADD3 R32, PT, PT, R32, -UR15, RZ ;  /* 0x8000000f20200c10 */ /* 0x000fe4000fffe0ff */
[----:B------:R-:W-:Y:S01]  /*0480*/  @!P1 LOP3.LUT R32, RZ, UR15, RZ, 0x33, !PT ;  /* 0x0000000fff209c12 */ /* 0x000fe2000f8e33ff */
[----:B------:R-:W-:Y:S06]  /*0490*/  @P2 BRA `(.L_x_3) ;  /* 0x0000001c00dc2947 */ /* 0x000fec0003800000 */
[----:B------:R-:W-:Y:S02]  /*04a0*/  UIADD3 UR7, UPT, UPT, UR16, -0x1, URZ ;  /* 0xffffffff10077890 */ /* 0x000fe4000fffe0ff */
[----:B------:R-:W-:Y:S02]  /*04b0*/  IMAD.U32 R29, RZ, RZ, UR16 ;  /* 0x00000010ff1d7e24 */ /* 0x000fe4000f8e00ff */
[----:B------:R-:W-:-:S04]  /*04c0*/  UIMAD.WIDE.U32 UR4, UR7, -0x33333333, URZ ;  /* 0xcccccccd070478a5 */ /* 0x000fc8000f8e00ff */
[----:B------:R-:W-:-:S04]  /*04d0*/  USHF.R.U32.HI UR5, URZ, 0x3, UR5 ;  /* 0x00000003ff057899 */ /* 0x000fc80008011605 */
[----:B------:R-:W-:-:S03]  /*04e0*/  UIMAD UR5, UR5, -0xa, UR7 ;  /* 0xfffffff6050578a4 */ /* 0x000fc6000f8e0207 */
[----:B------:R-:W0:Y:S01]  /*04f0*/  LDCU UR4, c[0x0][0x370] ;  /* 0x00006e00ff0477ac */ /* 0x000e220008000800 */
[----:B------:R-:W-:-:S04]  /*0500*/  UIADD3 UR5, UPT, UPT, UR5, 0x1, URZ ;  /* 0x0000000105057890 */ /* 0x000fc8000fffe0ff */
[----:B------:R-:W-:-:S04]  /*0510*/  UISETP.NE.AND UP0, UPT, UR5, 0xa, UPT ;  /* 0x0000000a0500788c */ /* 0x000fc8000bf05270 */
[----:B------:R-:W-:Y:S01]  /*0520*/  USEL UR5, UR5, URZ, UP0 ;  /* 0x000000ff05057287 */ /* 0x000fe20008000000 */
[----:B0-----:R-:W-:-:S05]  /*0530*/  IMAD R30, R30, UR4, RZ ;  /* 0x000000041e1e7c24 */ /* 0x001fca000f8e02ff */
[----:B------:R-:W-:-:S07]  /*0540*/  IADD3 R29, PT, PT, R29, -UR5, RZ ;  /* 0x800000051d1d7c10 */ /* 0x000fce000fffe0ff */
.L_x_32:
[----:B------:R-:W0:Y:S02]  /*0550*/  LDC.64 R22, c[0x0][0x3c0] ;  /* 0x0000f000ff167b82 */ /* 0x000e240000000a00 */
[----:B0-----:R-:W-:-:S05]  /*0560*/  IMAD.WIDE R22, R31, 0x4, R22 ;  /* 0x000000041f167825 */ /* 0x001fca00078e0216 */
[----:B------:R-:W2:Y:S04]  /*0570*/  LDG.E R35, desc[UR12][R22.64] ;  /* 0x0000000c16237981 */ /* 0x000ea8000c1e1900 */
[----:B------:R-:W2:Y:S01]  /*0580*/  LDG.E R34, desc[UR12][R22.64+0x4] ;  /* 0x0000040c16227981 */ /* 0x000ea2000c1e1900 */
[----:B------:R-:W-:Y:S01]  /*0590*/  BSSY.RECONVERGENT B0, `(.L_x_4) ;  /* 0x00001e3000007945 */ /* 0x000fe20003800200 */
[----:B--2---:R-:W-:-:S05]  /*05a0*/  IMAD.IADD R34, R34, 0x1, -R35 ;  /* 0x0000000122227824 */ /* 0x004fca00078e0a23 */
[----:B------:R-:W-:-:S13]  /*05b0*/  ISETP.NE.AND P0, PT, R34, RZ, PT ;  /* 0x000000ff2200720c */ /* 0x000fda0003f05270 */
[----:B------:R-:W-:Y:S05]  /*05c0*/  @!P0 BRA `(.L_x_5) ;  /* 0x0000001c007c8947 */ /* 0x000fea0003800000 */
[----:B------:R-:W0:Y:S01]  /*05d0*/  LDC.64 R24, c[0x0][0x3a8] ;  /* 0x0000ea00ff187b82 */ /* 0x000e220000000a00 */
[C---:B------:R-:W-:Y:S02]  /*05e0*/  ISETP.GT.AND P4, PT, R34.reuse, RZ, PT ;  /* 0x000000ff2200720c */ /* 0x040fe40003f84270 */
[----:B------:R-:W-:Y:S01]  /*05f0*/  ISETP.GE.AND P3, PT, R34, 0x2, PT ;  /* 0x000000022200780c */ /* 0x000fe20003f66270 */
[----:B------:R-:W-:-:S04]  /*0600*/  USHF.R.S32.HI UR4, URZ, 0x1f, UR14 ;  /* 0x0000001fff047899 */ /* 0x000fc8000801140e */
[----:B------:R-:W1:Y:S08]  /*0610*/  LDC.64 R36, c[0x0][0x3b0] ;  /* 0x0000ec00ff247b82 */ /* 0x000e700000000a00 */
[----:B------:R-:W2:Y:S01]  /*0620*/  @P4 LDC.64 R22, c[0x0][0x388] ;  /* 0x0000e200ff164b82 */ /* 0x000ea20000000a00 */
[----:B0-----:R-:W-:Y:S01]  /*0630*/  IMAD.WIDE R24, R35, 0x4, R24 ;  /* 0x0000000423187825 */ /* 0x001fe200078e0218 */
[----:B------:R-:W-:-:S06]  /*0640*/  ISETP.GE.AND P0, PT, R34, 0x3, PT ;  /* 0x000000032200780c */ /* 0x000fcc0003f06270 */
[----:B------:R-:W0:Y:S01]  /*0650*/  @P3 LDC R43, c[0x0][0x380] ;  /* 0x0000e000ff2b3b82 */ /* 0x000e220000000800 */
[----:B------:R-:W3:Y:S04]  /*0660*/  @P4 LDG.E.CONSTANT R27, desc[UR12][R24.64] ;  /* 0x0000000c181b4981 */ /* 0x000ee8000c1e9900 */
[----:B------:R-:W4:Y:S04]  /*0670*/  @P3 LDG.E.CONSTANT R0, desc[UR12][R24.64+0x4] ;  /* 0x0000040c18003981 */ /* 0x000f28000c1e9900 */
[----:B------:R-:W5:Y:S01]  /*0680*/  @P0 LDG.E.CONSTANT R2, desc[UR12][R24.64+0x8] ;  /* 0x0000080c18020981 */ /* 0x000f62000c1e9900 */
[----:B-1----:R-:W-:-:S05]  /*0690*/  IMAD.WIDE R36, R35, 0x4, R36 ;  /* 0x0000000423247825 */ /* 0x002fca00078e0224 */
[----:B------:R-:W5:Y:S01]  /*06a0*/  @P4 LDG.E.CONSTANT R35, desc[UR12][R36.64] ;  /* 0x0000000c24234981 */ /* 0x000f62000c1e9900 */
[----:B------:R-:W-:-:S03]  /*06b0*/  ISETP.GE.AND P2, PT, R34, 0x4, PT ;  /* 0x000000042200780c */ /* 0x000fc60003f46270 */
[----:B------:R-:W5:Y:S10]  /*06c0*/  @P3 LDG.E.CONSTANT R42, desc[UR12][R36.64+0x4] ;  /* 0x0000040c242a3981 */ /* 0x000f74000c1e9900 */
[----:B------:R-:W5:Y:S01]  /*06d0*/  @P2 LDG.E.CONSTANT R3, desc[UR12][R24.64+0xc] ;  /* 0x00000c0c18032981 */ /* 0x000f62000c1e9900 */
[----:B---3--:R-:W-:-:S04]  /*06e0*/  @P4 IADD3 R39, P1, PT, R27, UR14, RZ ;  /* 0x0000000e1b274c10 */ /* 0x008fc8000ff3e0ff */
[----:B------:R-:W-:Y:S02]  /*06f0*/  @P4 LEA.HI.X.SX32 R40, R27, UR4, 0x1, P1 ;  /* 0x000000041b284c11 */ /* 0x000fe400088f0eff */
[----:B--2---:R-:W-:-:S04]  /*0700*/  @P4 LEA R38, P1, R39, R22, 0x2 ;  /* 0x0000001627264211 */ /* 0x004fc800078210ff */
[----:B------:R-:W-:Y:S02]  /*0710*/  @P4 LEA.HI.X R39, R39, R23, R40, 0x2, P1 ;  /* 0x0000001727274211 */ /* 0x000fe400008f1428 */
[----:B------:R-:W1:Y:S03]  /*0720*/  @P3 LDC.64 R22, c[0x0][0x388] ;  /* 0x0000e200ff163b82 */ /* 0x000e660000000a00 */
[----:B------:R2:W3:Y:S01]  /*0730*/  @P4 LDG.E.CONSTANT R38, desc[UR12][R38.64] ;  /* 0x0000000c26264981 */ /* 0x0004e2000c1e9900 */
[----:B----4-:R-:W-:-:S04]  /*0740*/  @P3 IADD3 R41, P1, PT, R0, UR14, RZ ;  /* 0x0000000e00293c10 */ /* 0x010fc8000ff3e0ff */
[----:B--2---:R-:W3:Y:S01]  /*0750*/  @P4 LDC R39, c[0x0][0x380] ;  /* 0x0000e000ff274b82 */ /* 0x004ee20000000800 */
[----:B-1----:R-:W-:Y:S02]  /*0760*/  @P3 LEA R40, P5, R41, R22, 0x2 ;  /* 0x0000001629283211 */ /* 0x002fe400078a10ff */
[----:B------:R-:W-:-:S04]  /*0770*/  @P3 LEA.HI.X.SX32 R22, R0, UR4, 0x1, P1 ;  /* 0x0000000400163c11 */ /* 0x000fc800088f0eff */
[----:B------:R-:W-:Y:S02]  /*0780*/  @P3 LEA.HI.X R41, R41, R23, R22, 0x2, P5 ;  /* 0x0000001729293211 */ /* 0x000fe400028f1416 */
[----:B------:R-:W1:Y:S03]  /*0790*/  @P0 LDC.64 R22, c[0x0][0x388] ;  /* 0x0000e200ff160b82 */ /* 0x000e660000000a00 */
[----:B------:R2:W0:Y:S01]  /*07a0*/  @P3 LDG.E.CONSTANT R40, desc[UR12][R40.64] ;  /* 0x0000000c28283981 */ /* 0x000422000c1e9900 */
[----:B------:R-:W-:-:S13]  /*07b0*/  ISETP.GE.AND P1, PT, R34, 0x5, PT ;  /* 0x000000052200780c */ /* 0x000fda0003f26270 */
[----:B------:R-:W4:Y:S01]  /*07c0*/  @P1 LDG.E.CONSTANT R4, desc[UR12][R24.64+0x10] ;  /* 0x0000100c18041981 */ /* 0x000f22000c1e9900 */
[----:B---3--:R-:W-:Y:S01]  /*07d0*/  @P4 FMUL R44, R38, R39 ;  /* 0x00000027262c4220 */ /* 0x008fe20000400000 */
[----:B-----5:R-:W-:-:S04]  /*07e0*/  @P0 IADD3 R39, P5, PT, R2, UR14, RZ ;  /* 0x0000000e02270c10 */ /* 0x020fc8000ffbe0ff */
[----:B-1----:R-:W-:Y:S02]  /*07f0*/  @P0 LEA R38, P6, R39, R22, 0x2 ;  /* 0x0000001627260211 */ /* 0x002fe400078c10ff */
[----:B------:R-:W-:-:S04]  /*0800*/  @P0 LEA.HI.X.SX32 R22, R2, UR4, 0x1, P5 ;  /* 0x0000000402160c11 */ /* 0x000fc8000a8f0eff */
[----:B------:R-:W-:Y:S02]  /*0810*/  @P0 LEA.HI.X R39, R39, R23, R22, 0x2, P6 ;  /* 0x0000001727270211 */ /* 0x000fe400030f1416 */
[----:B------:R-:W-:Y:S01]  /*0820*/  @P4 FSET.BF.GT.AND R26, R44, R35, PT ;  /* 0x000000232c1a420a */ /* 0x000fe20003804000 */
[----:B------:R-:W1:Y:S02]  /*0830*/  @P2 LDC.64 R22, c[0x0][0x388] ;  /* 0x0000e200ff162b82 */ /* 0x000e640000000a00 */
[----:B------:R3:W5:Y:S01]  /*0840*/  @P0 LDG.E.CONSTANT R38, desc[UR12][R38.64] ;  /* 0x0000000c26260981 */ /* 0x000762000c1e9900 */
[----:B------:R-:W-:-:S03]  /*0850*/  @P4 FADD R44, -R35, R44 ;  /* 0x0000002c232c4221 */ /* 0x000fc60000000100 */
[----:B------:R-:W4:Y:S01]  /*0860*/  @P0 LDG.E.CONSTANT R35, desc[UR12][R36.64+0x8] ;  /* 0x0000080c24230981 */ /* 0x000f22000c1e9900 */
[----:B--2---:R-:W-:Y:S02]  /*0870*/  @P2 IADD3 R41, P5, PT, R3, UR14, RZ ;  /* 0x0000000e03292c10 */ /* 0x004fe4000ffbe0ff */
[----:B------:R-:W-:Y:S01]  /*0880*/  @P4 FMNMX R28, RZ, R44, !PT ;  /* 0x0000002cff1c4209 */ /* 0x000fe20007800000 */
[----:B---3--:R-:W5:Y:S01]  /*0890*/  @P0 LDC R39, c[0x0][0x380] ;  /* 0x0000e000ff270b82 */ /* 0x008f620000000800 */
[----:B0-----:R-:W-:Y:S01]  /*08a0*/  @P3 FMUL R43, R40, R43 ;  /* 0x0000002b282b3220 */ /* 0x001fe20000400000 */
[----:B-1----:R-:W-:Y:S02]  /*08b0*/  @P2 LEA R40, P6, R41, R22, 0x2 ;  /* 0x0000001629282211 */ /* 0x002fe400078c10ff */
[----:B------:R-:W-:Y:S02]  /*08c0*/  @P2 LEA.HI.X.SX32 R22, R3, UR4, 0x1, P5 ;  /* 0x0000000403162c11 */ /* 0x000fe4000a8f0eff */
[----:B------:R-:W-:-:S02]  /*08d0*/  ISETP.GE.AND P4, PT, R34, 0x6, PT ;  /* 0x000000062200780c */ /* 0x000fc40003f86270 */
[----:B------:R-:W-:Y:S02]  /*08e0*/  @P2 LEA.HI.X R41, R41, R23, R22, 0x2, P6 ;  /* 0x0000001729292211 */ /* 0x000fe400030f1416 */
[----:B------:R-:W0:Y:S01]  /*08f0*/  @P1 LDC.64 R22, c[0x0][0x388] ;  /* 0x0000e200ff161b82 */ /* 0x000e220000000a00 */
[----:B------:R-:W-:Y:S02]  /*0900*/  @P3 FSET.BF.GT.AND R6, R43, R42, PT ;  /* 0x0000002a2b06320a */ /* 0x000fe40003804000 */
[----:B------:R-:W2:Y:S01]  /*0910*/  @P2 LDG.E.CONSTANT R40, desc[UR12][R40.64] ;  /* 0x0000000c28282981 */ /* 0x000ea2000c1e9900 */
[----:B------:R-:W-:-:S04]  /*0920*/  @P3 FADD R42, -R42, R43 ;  /* 0x0000002b2a2a3221 */ /* 0x000fc80000000100 */
[----:B------:R-:W2:Y:S01]  /*0930*/  @P2 LDC R43, c[0x0][0x380] ;  /* 0x0000e000ff2b2b82 */ /* 0x000ea20000000800 */
[----:B------:R-:W3:Y:S01]  /*0940*/  @P4 LDG.E.CONSTANT R5, desc[UR12][R24.64+0x14] ;  /* 0x0000140c18054981 */ /* 0x000ee2000c1e9900 */
[----:B------:R-:W-:-:S03]  /*0950*/  @P3 FMNMX R7, RZ, R42, !PT ;  /* 0x0000002aff073209 */ /* 0x000fc60007800000 */
[----:B------:R-:W3:Y:S01]  /*0960*/  @P2 LDG.E.CONSTANT R42, desc[UR12][R36.64+0xc] ;  /* 0x00000c0c242a2981 */ /* 0x000ee2000c1e9900 */
[----:B-----5:R-:W-:Y:S01]  /*0970*/  @P0 FMUL R44, R38, R39 ;  /* 0x00000027262c0220 */ /* 0x020fe20000400000 */
[----:B----4-:R-:W-:-:S04]  /*0980*/  @P1 IADD3 R39, P3, PT, R4, UR14, RZ ;  /* 0x0000000e04271c10 */ /* 0x010fc8000ff7e0ff */
[----:B0-----:R-:W-:Y:S02]  /*0990*/  @P1 LEA R38, P5, R39, R22, 0x2 ;  /* 0x0000001627261211 */ /* 0x001fe400078a10ff */
[----:B------:R-:W-:-:S04]  /*09a0*/  @P1 LEA.HI.X.SX32 R22, R4, UR4, 0x1, P3 ;  /* 0x0000000404161c11 */ /* 0x000fc800098f0eff */
[----:B------:R-:W-:Y:S02]  /*09b0*/  @P1 LEA.HI.X R39, R39, R23, R22, 0x2, P5 ;  /* 0x0000001727271211 */ /* 0x000fe400028f1416 */
[----:B------:R-:W-:Y:S01]  /*09c0*/  ISETP.GE.AND P5, PT, R34, 0x7, PT ;  /* 0x000000072200780c */ /* 0x000fe20003fa6270 */
[----:B------:R-:W0:Y:S02]  /*09d0*/  @P4 LDC.64 R22, c[0x0][0x388] ;  /* 0x0000e200ff164b82 */ /* 0x000e240000000a00 */
[----:B------:R0:W4:Y:S01]  /*09e0*/  @P1 LDG.E.CONSTANT R41, desc[UR12][R38.64] ;  /* 0x0000000c26291981 */ /* 0x000122000c1e9900 */
[----:B------:R-:W-:Y:S01]  /*09f0*/  @P0 FSET.BF.GT.AND R8, R44, R35, PT ;  /* 0x000000232c08020a */ /* 0x000fe20003804000 */
[----:B------:R-:W-:Y:S01]  /*0a00*/  @P0 FADD R44, -R35, R44 ;  /* 0x0000002c232c0221 */ /* 0x000fe20000000100 */
[----:B------:R-:W-:Y:S01]  /*0a10*/  ISETP.GE.AND P3, PT, R34, 0x8, PT ;  /* 0x000000082200780c */ /* 0x000fe20003f66270 */
[----:B------:R-:W5:Y:S06]  /*0a20*/  @P1 LDG.E.CONSTANT R35, desc[UR12][R36.64+0x10] ;  /* 0x0000100c24231981 */ /* 0x000f6c000c1e9900 */
[----:B------:R-:W5:Y:S06]  /*0a30*/  @P5 LDG.E.CONSTANT R9, desc[UR12][R24.64+0x18] ;  /* 0x0000180c18095981 */ /* 0x000f6c000c1e9900 */
[----:B------:R1:W5:Y:S01]  /*0a40*/  @P3 LDG.E.CONSTANT R10, desc[UR12][R24.64+0x1c] ;  /* 0x00001c0c180a3981 */ /* 0x000362000c1e9900 */
[----:B------:R-:W-:Y:S01]  /*0a50*/  @P0 FMNMX R11, RZ, R44, !PT ;  /* 0x0000002cff0b0209 */ /* 0x000fe20007800000 */
[----:B--2---:R-:W-:Y:S01]  /*0a60*/  @P2 FMUL R43, R40, R43 ;  /* 0x0000002b282b2220 */ /* 0x004fe20000400000 */
[----:B------:R-:W2:Y:S01]  /*0a70*/  @P3 LDC R45, c[0x0][0x380] ;  /* 0x0000e000ff2d3b82 */ /* 0x000ea20000000800 */
[----:B---3--:R-:W-:-:S07]  /*0a80*/  @P4 IADD3 R44, P0, PT, R5, UR14, RZ ;  /* 0x0000000e052c4c10 */ /* 0x008fce000ff1e0ff */
[----:B------:R-:W4:Y:S01]  /*0a90*/  @P1 LDC R40, c[0x0][0x380] ;  /* 0x0000e000ff281b82 */ /* 0x000f220000000800 */
[----:B0-----:R-:W-:Y:S02]  /*0aa0*/  @P4 LEA R38, P6, R44, R22, 0x2 ;  /* 0x000000162c264211 */ /* 0x001fe400078c10ff */
[----:B------:R-:W-:-:S04]  /*0ab0*/  @P4 LEA.HI.X.SX32 R22, R5, UR4, 0x1, P0 ;  /* 0x0000000405164c11 */ /* 0x000fc800080f0eff */
[----:B------:R-:W-:Y:S01]  /*0ac0*/  @P4 LEA.HI.X R39, R44, R23, R22, 0x2, P6 ;  /* 0x000000172c274211 */ /* 0x000fe200030f1416 */
[----:B-1----:R-:W0:Y:S01]  /*0ad0*/  @P3 LDC.64 R24, c[0x0][0x388] ;  /* 0x0000e200ff183b82 */ /* 0x002e220000000a00 */
[----:B------:R-:W3:Y:S04]  /*0ae0*/  @P3 LDG.E.CONSTANT R44, desc[UR12][R36.64+0x1c] ;  /* 0x00001c0c242c3981 */ /* 0x000ee8000c1e9900 */
[----:B------:R1:W2:Y:S03]  /*0af0*/  @P4 LDG.E.CONSTANT R38, desc[UR12][R38.64] ;  /* 0x0000000c26264981 */ /* 0x0002a6000c1e9900 */
[----:B------:R-:W1:Y:S01]  /*0b00*/  @P5 LDC.64 R22, c[0x0][0x388] ;  /* 0x0000e200ff165b82 */ /* 0x000e620000000a00 */
[----:B----4-:R-:W-:Y:S01]  /*0b10*/  @P1 FMUL R40, R41, R40 ;  /* 0x0000002829281220 */ /* 0x010fe20000400000 */
[----:B------:R-:W-:-:S06]  /*0b20*/  @P2 FSET.BF.GT.AND R12, R43, R42, PT ;  /* 0x0000002a2b0c220a */ /* 0x000fcc0003804000 */
[----:B------:R-:W2:Y:S01]  /*0b30*/  @P4 LDC R41, c[0x0][0x380] ;  /* 0x0000e000ff294b82 */ /* 0x000ea20000000800 */
[----:B-----5:R-:W-:Y:S01]  /*0b40*/  @P1 FSET.BF.GT.AND R13, R40, R35, PT ;  /* 0x00000023280d120a */ /* 0x020fe20003804000 */
[----:B------:R-:W-:Y:S01]  /*0b50*/  @P1 FADD R35, -R35, R40 ;  /* 0x0000002823231221 */ /* 0x000fe20000000100 */
[----:B------:R-:W-:-:S04]  /*0b60*/  @P5 IADD3 R40, P0, PT, R9, UR14, RZ ;  /* 0x0000000e09285c10 */ /* 0x000fc8000ff1e0ff */
[----:B-1----:R-:W-:Y:S02]  /*0b70*/  @P5 LEA R22, P6, R40, R22, 0x2 ;  /* 0x0000001628165211 */ /* 0x002fe400078c10ff */
[----:B------:R-:W-:-:S04]  /*0b80*/  @P5 LEA.HI.X.SX32 R39, R9, UR4, 0x1, P0 ;  /* 0x0000000409275c11 */ /* 0x000fc800080f0eff */
[----:B------:R-:W-:Y:S02]  /*0b90*/  @P5 LEA.HI.X R23, R40, R23, R39, 0x2, P6 ;  /* 0x0000001728175211 */ /* 0x000fe400030f1427 */
[----:B------:R-:W-:-:S03]  /*0ba0*/  @P3 IADD3 R39, P0, PT, R10, UR14, RZ ;  /* 0x0000000e0a273c10 */ /* 0x000fc6000ff1e0ff */
[----:B------:R-:W4:Y:S01]  /*0bb0*/  @P5 LDG.E.CONSTANT R22, desc[UR12][R22.64] ;  /* 0x0000000c16165981 */ /* 0x000f22000c1e9900 */
[C---:B0-----:R-:W-:Y:S02]  /*0bc0*/  @P3 LEA R24, P6, R39.reuse, R24, 0x2 ;  /* 0x0000001827183211 */ /* 0x041fe400078c10ff */
[----:B------:R-:W-:Y:S01]  /*0bd0*/  @P3 LEA.HI.X.SX32 R40, R10, UR4, 0x1, P0 ;  /* 0x000000040a283c11 */ /* 0x000fe200080f0eff */
[----:B------:R-:W-:Y:S01]  /*0be0*/  @P2 FADD R42, -R42, R43 ;  /* 0x0000002b2a2a2221 */ /* 0x000fe20000000100 */
[----:B------:R-:W0:Y:S01]  /*0bf0*/  LDCU UR4, c[0x0][0x3a0] ;  /* 0x00007400ff0477ac */ /* 0x000e220008000800 */
[----:B------:R-:W4:Y:S01]  /*0c00*/  @P5 LDC R43, c[0x0][0x380] ;  /* 0x0000e000ff2b5b82 */ /* 0x000f220000000800 */
[----:B------:R-:W-:Y:S02]  /*0c10*/  @P3 LEA.HI.X R25, R39, R25, R40, 0x2, P6 ;  /* 0x0000001927193211 */ /* 0x000fe400030f1428 */
[----:B------:R-:W5:Y:S04]  /*0c20*/  @P4 LDG.E.CONSTANT R39, desc[UR12][R36.64+0x14] ;  /* 0x0000140c24274981 */ /* 0x000f68000c1e9900 */
[----:B------:R-:W3:Y:S04]  /*0c30*/  @P3 LDG.E.CONSTANT R24, desc[UR12][R24.64] ;  /* 0x0000000c18183981 */ /* 0x000ee8000c1e9900 */
[----:B------:R-:W5:Y:S01]  /*0c40*/  @P5 LDG.E.CONSTANT R40, desc[UR12][R36.64+0x18] ;  /* 0x0000180c24285981 */ /* 0x000f62000c1e9900 */
[----:B--2---:R-:W-:Y:S01]  /*0c50*/  @P4 FMUL R38, R38, R41 ;  /* 0x0000002926264220 */ /* 0x004fe20000400000 */
[----:B0-----:R-:W-:Y:S01]  /*0c60*/  UISETP.GT.AND UP0, UPT, UR4, URZ, UPT ;  /* 0x000000ff0400728c */ /* 0x001fe2000bf04270 */
[----:B------:R-:W-:-:S02]  /*0c70*/  @P2 FMNMX R14, RZ, R42, !PT ;  /* 0x0000002aff0e2209 */ /* 0x000fc40007800000 */
[----:B------:R-:W-:Y:S01]  /*0c80*/  @P1 FMNMX R15, RZ, R35, !PT ;  /* 0x00000023ff0f1209 */ /* 0x000fe20007800000 */
[----:B----4-:R-:W-:Y:S01]  /*0c90*/  @P5 FMUL R43, R22, R43 ;  /* 0x0000002b162b5220 */ /* 0x010fe20000400000 */
[----:B---3--:R-:W-:Y:S01]  /*0ca0*/  @P3 FMUL R23, R24, R45 ;  /* 0x0000002d18173220 */ /* 0x008fe20000400000 */
[----:B-----5:R-:W-:-:S03]  /*0cb0*/  @P4 FADD R41, -R39, R38 ;  /* 0x0000002627294221 */ /* 0x020fc60000000100 */
[----:B------:R-:W-:Y:S01]  /*0cc0*/  @P3 FADD R24, -R44, R23 ;  /* 0x000000172c183221 */ /* 0x000fe20000000100 */
[----:B------:R-:W-:Y:S01]  /*0cd0*/  @P5 FADD R22, -R40, R43 ;  /* 0x0000002b28165221 */ /* 0x000fe20000000100 */
[----:B------:R-:W-:-:S03]  /*0ce0*/  @P4 FSET.BF.GT.AND R16, R38, R39, PT ;  /* 0x000000272610420a */ /* 0x000fc60003804000 */
[----:B------:R-:W-:Y:S01]  /*0cf0*/  @P3 FMNMX R21, RZ, R24, !PT ;  /* 0x00000018ff153209 */ /* 0x000fe20007800000 */
[----:B------:R-:W-:Y:S01]  /*0d00*/  HFMA2 R24, -RZ, RZ, 0, 0 ;  /* 0x00000000ff187431 */ /* 0x000fe200000001ff */
[----:B------:R-:W-:Y:S02]  /*0d10*/  @P4 FMNMX R17, RZ, R41, !PT ;  /* 0x00000029ff114209 */ /* 0x000fe40007800000 */
[----:B------:R-:W-:Y:S02]  /*0d20*/  @P5 FSET.BF.GT.AND R18, R43, R40, PT ;  /* 0x000000282b12520a */ /* 0x000fe40003804000 */
[----:B------:R-:W-:Y:S02]  /*0d30*/  @P5 FMNMX R19, RZ, R22, !PT ;  /* 0x00000016ff135209 */ /* 0x000fe40007800000 */
[----:B------:R-:W-:Y:S01]  /*0d40*/  @P3 FSET.BF.GT.AND R20, R23, R44, PT ;  /* 0x0000002c1714320a */ /* 0x000fe20003804000 */
[----:B------:R-:W-:Y:S06]  /*0d50*/  BRA.U !UP0, `(.L_x_6) ;  /* 0x0000000908687547 */ /* 0x000fec000b800000 */
[----:B------:R-:W-:Y:S02]  /*0d60*/  UISETP.GE.U32.AND UP0, UPT, UR4, 0xa, UPT ;  /* 0x0000000a0400788c */ /* 0x000fe4000bf06070 */
[----:B------:R-:W-:Y:S02]  /*0d70*/  IMAD R25, R31, UR4, RZ ;  /* 0x000000041f197c24 */ /* 0x000fe4000f8e02ff */
[----:B------:R-:W-:Y:S01]  /*0d80*/  IMAD.MOV.U32 R24, RZ, RZ, RZ ;  /* 0x000000ffff187224 */ /* 0x000fe200078e00ff */
[----:B------:R-:W-:Y:S02]  /*0d90*/  UMOV UR4, URZ ;  /* 0x000000ff00047c82 */ /* 0x000fe40008000000 */
[----:B------:R-:W-:Y:S02]  /*0da0*/  SHF.R.S32.HI R35, RZ, 0x1f, R25 ;  /* 0x0000001fff237819 */ /* 0x000fe40000011419 */
[----:B------:R-:W-:Y:S05]  /*0db0*/  BRA.U !UP0, `(.L_x_7) ;  /* 0x0000000108c47547 */ /* 0x000fea000b800000 */
[----:B------:R-:W-:Y:S01]  /*0dc0*/  MOV R24, RZ ;  /* 0x000000ff00187202 */ /* 0x000fe20000000f00 */
[----:B------:R-:W0:Y:S01]  /*0dd0*/  LDCU.64 UR10, c[0x0][0x3b8] ;  /* 0x00007700ff0a77ac */ /* 0x000e220008000a00 */
[----:B------:R-:W1:Y:S01]  /*0de0*/  LDCU.64 UR18, c[0x0][0x398] ;  /* 0x00007300ff1277ac */ /* 0x000e620008000a00 */
[----:B------:R-:W-:-:S05]  /*0df0*/  UMOV UR4, URZ ;  /* 0x000000ff00047c82 */ /* 0x000fca0008000000 */
.L_x_8:
[----:B------:R-:W-:Y:S01]  /*0e00*/  USHF.R.S32.HI UR7, URZ, 0x1f, UR6 ;  /* 0x0000001fff077899 */ /* 0x000fe20008011406 */
[----:B------:R-:W-:Y:S01]  /*0e10*/  IADD3 R22, P0, PT, R25, UR4, RZ ;  /* 0x0000000419167c10 */ /* 0x000fe2000ff1e0ff */
[----:B------:R-:W-:-:S04]  /*0e20*/  UIADD3 UR5, UP0, UPT, UR6, UR4, URZ ;  /* 0x0000000406057290 */ /* 0x000fc8000ff1e0ff */
[----:B------:R-:W-:Y:S01]  /*0e30*/  UIADD3.X UR7, UPT, UPT, URZ, UR7, URZ, UP0, !UPT ;  /* 0x00000007ff077290 */ /* 0x000fe200087fe4ff */
[----:B------:R-:W-:Y:S01]  /*0e40*/  IMAD.X R23, RZ, RZ, R35, P0 ;  /* 0x000000ffff177224 */ /* 0x000fe200000e0623 */
[----:B-1----:R-:W-:Y:S01]  /*0e50*/  ULEA UR8, UP0, UR5, UR18, 0x2 ;  /* 0x0000001205087291 */ /* 0x002fe2000f8010ff */
[----:B0-----:R-:W-:-:S03]  /*0e60*/  LEA R36, P0, R22, UR10, 0x2 ;  /* 0x0000000a16247c11 */ /* 0x001fc6000f8010ff */
[----:B------:R-:W-:Y:S01]  /*0e70*/  ULEA.HI.X UR7, UR5, UR19, UR7, 0x2, UP0 ;  /* 0x0000001305077291 */ /* 0x000fe200080f1407 */
[----:B------:R-:W-:Y:S02]  /*0e80*/  LEA.HI.X R37, R22, UR11, R23, 0x2, P0 ;  /* 0x0000000b16257c11 */ /* 0x000fe400080f1417 */
[----:B------:R-:W-:-:S03]  /*0e90*/  MOV R22, UR8 ;  /* 0x0000000800167c02 */ /* 0x000fc60008000f00 */
[----:B------:R-:W-:Y:S01]  /*0ea0*/  IMAD.U32 R23, RZ, RZ, UR7 ;  /* 0x00000007ff177e24 */ /* 0x000fe2000f8e00ff */
[----:B------:R-:W2:Y:S04]  /*0eb0*/  LDG.E.CONSTANT R39, desc[UR12][R36.64] ;  /* 0x0000000c24277981 */ /* 0x000ea8000c1e9900 */
[----:B------:R-:W2:Y:S04]  /*0ec0*/  LDG.E.CONSTANT R38, desc[UR12][R22.64] ;  /* 0x0000000c16267981 */ /* 0x000ea8000c1e9900 */
[----:B------:R-:W3:Y:S04]  /*0ed0*/  LDG.E.CONSTANT R41, desc[UR12][R36.64+0x4] ;  /* 0x0000040c24297981 */ /* 0x000ee8000c1e9900 */
[----:B------:R-:W3:Y:S04]  /*0ee0*/  LDG.E.CONSTANT R40, desc[UR12][R22.64+0x4] ;  /* 0x0000040c16287981 */ /* 0x000ee8000c1e9900 */
[----:B------:R-:W4:Y:S04]  /*0ef0*/  LDG.E.CONSTANT R42, desc[UR12][R22.64+0x18] ;  /* 0x0000180c162a7981 */ /* 0x000f28000c1e9900 */
[----:B------:R-:W5:Y:S04]  /*0f00*/  LDG.E.CONSTANT R43, desc[UR12][R22.64+0x1c] ;  /* 0x00001c0c162b7981 */ /* 0x000f68000c1e9900 */
[----:B------:R-:W5:Y:S04]  /*0f10*/  LDG.E.CONSTANT R44, desc[UR12][R22.64+0x20] ;  /* 0x0000200c162c7981 */ /* 0x000f68000c1e9900 */
[----:B------:R-:W5:Y:S01]  /*0f20*/  LDG.E.CONSTANT R45, desc[UR12][R22.64+0x24] ;  /* 0x0000240c162d7981 */ /* 0x000f62000c1e9900 */
[----:B--2---:R-:W-:-:S03]  /*0f30*/  FFMA R38, R39, R38, R24 ;  /* 0x0000002627267223 */ /* 0x004fc60000000018 */
[----:B------:R-:W2:Y:S04]  /*0f40*/  LDG.E.CONSTANT R39, desc[UR12][R36.64+0x8] ;  /* 0x0000080c24277981 */ /* 0x000ea8000c1e9900 */
[----:B------:R-:W2:Y:S01]  /*0f50*/  LDG.E.CONSTANT R24, desc[UR12][R22.64+0x8] ;  /* 0x0000080c16187981 */ /* 0x000ea2000c1e9900 */
[----:B---3--:R-:W-:-:S03]  /*0f60*/  FFMA R38, R41, R40, R38 ;  /* 0x0000002829267223 */ /* 0x008fc60000000026 */
[----:B------:R-:W3:Y:S04]  /*0f70*/  LDG.E.CONSTANT R41, desc[UR12][R36.64+0xc] ;  /* 0x00000c0c24297981 */ /* 0x000ee8000c1e9900 */
[----:B------:R-:W3:Y:S01]  /*0f80*/  LDG.E.CONSTANT R40, desc[UR12][R22.64+0xc] ;  /* 0x00000c0c16287981 */ /* 0x000ee2000c1e9900 */
[----:B--2---:R-:W-:-:S03]  /*0f90*/  FFMA R24, R39, R24, R38 ;  /* 0x0000001827187223 */ /* 0x004fc60000000026 */
[----:B------:R-:W2:Y:S04]  /*0fa0*/  LDG.E.CONSTANT R39, desc[UR12][R36.64+0x10] ;  /* 0x0000100c24277981 */ /* 0x000ea8000c1e9900 */
[----:B------:R-:W2:Y:S01]  /*0fb0*/  LDG.E.CONSTANT R38, desc[UR12][R22.64+0x10] ;  /* 0x0000100c16267981 */ /* 0x000ea2000c1e9900 */
[----:B---3--:R-:W-:-:S03]  /*0fc0*/  FFMA R24, R41, R40, R24 ;  /* 0x0000002829187223 */ /* 0x008fc60000000018 */
[----:B------:R-:W3:Y:S04]  /*0fd0*/  LDG.E.CONSTANT R41, desc[UR12][R36.64+0x14] ;  /* 0x0000140c24297981 */ /* 0x000ee8000c1e9900 */
[----:B------:R-:W3:Y:S01]  /*0fe0*/  LDG.E.CONSTANT R40, desc[UR12][R22.64+0x14] ;  /* 0x0000140c16287981 */ /* 0x000ee2000c1e9900 */
[----:B--2---:R-:W-:-:S03]  /*0ff0*/  FFMA R24, R39, R38, R24 ;  /* 0x0000002627187223 */ /* 0x004fc60000000018 */
[----:B------:R-:W5:Y:S04]  /*1000*/  LDG.E.CONSTANT R39, desc[UR12][R36.64+0x1c] ;  /* 0x00001c0c24277981 */ /* 0x000f68000c1e9900 */
[----:B------:R-:W2:Y:S01]  /*1010*/  LDG.E.CONSTANT R38, desc[UR12][R36.64+0x24] ;  /* 0x0000240c24267981 */ /* 0x000ea2000c1e9900 */
[----:B---3--:R-:W-:-:S03]  /*1020*/  FFMA R40, R41, R40, R24 ;  /* 0x0000002829287223 */ /* 0x008fc60000000018 */
[----:B------:R-:W4:Y:S04]  /*1030*/  LDG.E.CONSTANT R41, desc[UR12][R36.64+0x18] ;  /* 0x0000180c24297981 */ /* 0x000f28000c1e9900 */
[----:B------:R-:W3:Y:S01]  /*1040*/  LDG.E.CONSTANT R24, desc[UR12][R36.64+0x20] ;  /* 0x0000200c24187981 */ /* 0x000ee2000c1e9900 */
[----:B------:R-:W-:-:S06]  /*1050*/  UIADD3 UR4, UPT, UPT, UR4, 0xa, URZ ;  /* 0x0000000a04047890 */ /* 0x000fcc000fffe0ff */
[----:B------:R-:W-:Y:S01]  /*1060*/  ISETP.NE.AND P0, PT, R29, UR4, PT ;  /* 0x000000041d007c0c */ /* 0x000fe2000bf05270 */
[----:B----4-:R-:W-:-:S04]  /*1070*/  FFMA R40, R41, R42, R40 ;  /* 0x0000002a29287223 */ /* 0x010fc80000000028 */
[----:B-----5:R-:W-:-:S04]  /*1080*/  FFMA R39, R39, R43, R40 ;  /* 0x0000002b27277223 */ /* 0x020fc80000000028 */
[----:B---3--:R-:W-:-:S04]  /*1090*/  FFMA R39, R24, R44, R39 ;  /* 0x0000002c18277223 */ /* 0x008fc80000000027 */
[----:B--2---:R-:W-:Y:S01]  /*10a0*/  FFMA R24, R38, R45, R39 ;  /* 0x0000002d26187223 */ /* 0x004fe20000000027 */
[----:B------:R-:W-:Y:S06]  /*10b0*/  @P0 BRA `(.L_x_8) ;  /* 0xfffffffc00500947 */ /* 0x000fec000383ffff */
[----:B------:R-:W-:-:S15]  /*10c0*/  R2UR UR4, R29 ;  /* 0x000000001d0472ca */ /* 0x000fde00000e0000 */
.L_x_7:
[----:B------:R-:W0:Y:S02]  /*10d0*/  LDCU UR5, c[0x0][0x3a0] ;  /* 0x00007400ff0577ac */ /* 0x000e240008000800 */
[----:B0-----:R-:W-:-:S04]  /*10e0*/  UIADD3 UR5, UPT, UPT, UR5, -0x1, URZ ;  /* 0xffffffff05057890 */ /* 0x001fc8000fffe0ff */
[----:B------:R-:W-:-:S04]  /*10f0*/  UIMAD.WIDE.U32 UR8, UR5, -0x33333333, URZ ;  /* 0xcccccccd050878a5 */ /* 0x000fc8000f8e00ff */
[----:B------:R-:W-:-:S04]  /*1100*/  USHF.R.U32.HI UR9, URZ, 0x3, UR9 ;  /* 0x00000003ff097899 */ /* 0x000fc80008011609 */
[----:B------:R-:W-:-:S04]  /*1110*/  UIMAD UR9, UR9, -0xa, UR5 ;  /* 0xfffffff6090978a4 */ /* 0x000fc8000f8e0205 */
[----:B------:R-:W-:-:S04]  /*1120*/  UIADD3 UR9, UPT, UPT, UR9, 0x1, URZ ;  /* 0x0000000109097890 */ /* 0x000fc8000fffe0ff */
[----:B------:R-:W-:-:S09]  /*1130*/  UISETP.NE.AND UP0, UPT, UR9, 0xa, UPT ;  /* 0x0000000a0900788c */ /* 0x000fd2000bf05270 */
[----:B------:R-:W-:Y:S05]  /*1140*/  BRA.U !UP0, `(.L_x_6) ;  /* 0x00000005086c7547 */ /* 0x000fea000b800000 */
[----:B------:R-:W0:Y:S01]  /*1150*/  LDCU.64 UR10, c[0x0][0x398] ;  /* 0x00007300ff0a77ac */ /* 0x000e220008000a00 */
[----:B------:R-:W-:Y:S01]  /*1160*/  IADD3 R22, P0, PT, R25, UR4, RZ ;  /* 0x0000000419167c10 */ /* 0x000fe2000ff1e0ff */
[----:B------:R-:W1:Y:S03]  /*1170*/  LDCU.64 UR18, c[0x0][0x3b8] ;  /* 0x00007700ff1277ac */ /* 0x000e660008000a00 */
[----:B------:R-:W-:Y:S01]  /*1180*/  IADD3.X R35, PT, PT, RZ, R35, RZ, P0, !PT ;  /* 0x00000023ff237210 */ /* 0x000fe200007fe4ff */
[----:B------:R-:W-:Y:S02]  /*1190*/  USHF.R.S32.HI UR17, URZ, 0x1f, UR6 ;  /* 0x0000001fff117899 */ /* 0x000fe40008011406 */
[----:B------:R-:W-:-:S04]  /*11a0*/  UIADD3 UR8, UP0, UPT, UR6, UR4, URZ ;  /* 0x0000000406087290 */ /* 0x000fc8000ff1e0ff */
[----:B------:R-:W-:Y:S02]  /*11b0*/  UIADD3.X UR5, UPT, UPT, URZ, UR17, URZ, UP0, !UPT ;  /* 0x00000011ff057290 */ /* 0x000fe400087fe4ff */
[----:B0-----:R-:W-:Y:S01]  /*11c0*/  ULEA UR7, UP0, UR8, UR10, 0x2 ;  /* 0x0000000a08077291 */ /* 0x001fe2000f8010ff */
[----:B-1----:R-:W-:-:S03]  /*11d0*/  LEA R36, P0, R22, UR18, 0x2 ;  /* 0x0000001216247c11 */ /* 0x002fc6000f8010ff */
[----:B------:R-:W-:Y:S01]  /*11e0*/  ULEA.HI.X UR8, UR8, UR11, UR5, 0x2, UP0 ;  /* 0x0000000b08087291 */ /* 0x000fe200080f1405 */
[----:B------:R-:W-:Y:S01]  /*11f0*/  LEA.HI.X R37, R22, UR19, R35, 0x2, P0 ;  /* 0x0000001316257c11 */ /* 0x000fe200080f1423 */
[----:B------:R-:W-:-:S04]  /*1200*/  IMAD.U32 R22, RZ, RZ, UR7 ;  /* 0x00000007ff167e24 */ /* 0x000fc8000f8e00ff */
[----:B------:R-:W-:Y:S01]  /*1210*/  MOV R23, UR8 ;  /* 0x0000000800177c02 */ /* 0x000fe20008000f00 */
[----:B------:R-:W2:Y:S04]  /*1220*/  LDG.E.CONSTANT R35, desc[UR12][R36.64] ;  /* 0x0000000c24237981 */ /* 0x000ea8000c1e9900 */
[----:B------:R-:W2:Y:S01]  /*1230*/  LDG.E.CONSTANT R22, desc[UR12][R22.64] ;  /* 0x0000000c16167981 */ /* 0x000ea2000c1e9900 */
[----:B------:R-:W-:-:S04]  /*1240*/  UISETP.NE.AND UP0, UPT, UR9, 0xa, UPT ;  /* 0x0000000a0900788c */ /* 0x000fc8000bf05270 */
[----:B------:R-:W-:-:S04]  /*1250*/  USEL UR10, UR9, URZ, UP0 ;  /* 0x000000ff090a7287 */ /* 0x000fc80008000000 */
[----:B------:R-:W-:Y:S01]  /*1260*/  UISETP.NE.AND UP0, UPT, UR10, 0x1, UPT ;  /* 0x000000010a00788c */ /* 0x000fe2000bf05270 */
[----:B--2---:R-:W-:-:S08]  /*1270*/  FFMA R24, R35, R22, R24 ;  /* 0x0000001623187223 */ /* 0x004fd00000000018 */
[----:B------:R-:W-:Y:S05]  /*1280*/  BRA.U !UP0, `(.L_x_6) ;  /* 0x00000005081c7547 */ /* 0x000fea000b800000 */
[----:B------:R-:W0:Y:S01]  /*1290*/  LDCU.64 UR18, c[0x0][0x3b8] ;  /* 0x00007700ff1277ac */ /* 0x000e220008000a00 */
[----:B------:R-:W1:Y:S01]  /*12a0*/  LDCU.64 UR20, c[0x0][0x398] ;  /* 0x00007300ff1477ac */ /* 0x000e620008000a00 */
[----:B------:R-:W-:-:S05]  /*12b0*/  UMOV UR5, URZ ;  /* 0x000000ff00057c82 */ /* 0x000fca0008000000 */
.L_x_9:
[----:B------:R-:W-:Y:S01]  /*12c0*/  IMAD.U32 R22, RZ, RZ, UR7 ;  /* 0x00000007ff167e24 */ /* 0x000fe2000f8e00ff */
[----:B------:R-:W-:Y:S01]  /*12d0*/  MOV R23, UR8 ;  /* 0x0000000800177c02 */ /* 0x000fe20008000f00 */
[----:B------:R-:W2:Y:S04]  /*12e0*/  LDG.E.CONSTANT R35, desc[UR12][R36.64+0x4] ;  /* 0x0000040c24237981 */ /* 0x000ea8000c1e9900 */
[----:B------:R-:W2:Y:S01]  /*12f0*/  LDG.E.CONSTANT R38, desc[UR12][R22.64+0x4] ;  /* 0x0000040c16267981 */ /* 0x000ea2000c1e9900 */
[----:B------:R-:W-:-:S04]  /*1300*/  UIADD3 UR7, UPT, UPT, UR5, 0x2, URZ ;  /* 0x0000000205077890 */ /* 0x000fc8000fffe0ff */
[----:B------:R-:W-:Y:S01]  /*1310*/  UISETP.NE.AND UP0, UPT, UR7, UR10, UPT ;  /* 0x0000000a0700728c */ /* 0x000fe2000bf05270 */
[----:B--2---:R-:W-:-:S08]  /*1320*/  FFMA R24, R35, R38, R24 ;  /* 0x0000002623187223 */ /* 0x004fd00000000018 */
[----:B------:R-:W-:Y:S05]  /*1330*/  BRA.U !UP0, `(.L_x_6) ;  /* 0x0000000108f07547 */ /* 0x000fea000b800000 */
        /* <DEDUP_REMOVED lines=42> */
[----:B------:R-:W-:Y:S01]  /*15e0*/  UIADD3 UR4, UPT, UPT, UR4, 0x9, URZ ;  /* 0x0000000904047890 */ /* 0x000fe2000fffe0ff */
[----:B------:R-:W-:-:S03]  /*15f0*/  SHF.R.S32.HI R22, RZ, 0x1f, R25 ;  /* 0x0000001fff167819 */ /* 0x000fc60000011419 */
[----:B------:R-:W-:Y:S02]  /*1600*/  UIADD3 UR8, UP0, UPT, UR6, UR4, URZ ;  /* 0x0000000406087290 */ /* 0x000fe4000ff1e0ff */
[----:B------:R-:W-:Y:S02]  /*1610*/  IADD3 R37, P0, PT, R25, UR4, RZ ;  /* 0x0000000419257c10 */ /* 0x000fe4000ff1e0ff */
[----:B------:R-:W-:Y:S02]  /*1620*/  UIADD3.X UR9, UPT, UPT, URZ, UR17, URZ, UP0, !UPT ;  /* 0x00000011ff097290 */ /* 0x000fe400087fe4ff */
[----:B-1----:R-:W-:Y:S01]  /*1630*/  ULEA UR7, UP0, UR8, UR20, 0x2 ;  /* 0x0000001408077291 */ /* 0x002fe2000f8010ff */
[----:B------:R-:W-:Y:S01]  /*1640*/  IMAD.X R22, RZ, RZ, R22, P0 ;  /* 0x000000ffff167224 */ /* 0x000fe200000e0616 */
[----:B0-----:R-:W-:Y:S02]  /*1650*/  LEA R36, P0, R37, UR18, 0x2 ;  /* 0x0000001225247c11 */ /* 0x001fe4000f8010ff */
[----:B------:R-:W-:-:S02]  /*1660*/  ULEA.HI.X UR8, UR8, UR21, UR9, 0x2, UP0 ;  /* 0x0000001508087291 */ /* 0x000fc400080f1409 */
[----:B------:R-:W-:Y:S02]  /*1670*/  LEA.HI.X R37, R37, UR19, R22, 0x2, P0 ;  /* 0x0000001325257c11 */ /* 0x000fe400080f1416 */
[----:B------:R-:W-:Y:S02]  /*1680*/  MOV R22, UR7 ;  /* 0x0000000700167c02 */ /* 0x000fe40008000f00 */
[----:B------:R-:W-:Y:S01]  /*1690*/  IMAD.U32 R23, RZ, RZ, UR8 ;  /* 0x00000008ff177e24 */ /* 0x000fe2000f8e00ff */
[----:B------:R-:W2:Y:S04]  /*16a0*/  LDG.E.CONSTANT R35, desc[UR12][R36.64] ;  /* 0x0000000c24237981 */ /* 0x000ea8000c1e9900 */
[----:B------:R-:W2:Y:S01]  /*16b0*/  LDG.E.CONSTANT R22, desc[UR12][R22.64] ;  /* 0x0000000c16167981 */ /* 0x000ea2000c1e9900 */
[----:B------:R-:W-:-:S04]  /*16c0*/  UIADD3 UR9, UPT, UPT, UR5, 0x1, URZ ;  /* 0x0000000105097890 */ /* 0x000fc8000fffe0ff */
[----:B------:R-:W-:Y:S01]  /*16d0*/  UISETP.NE.AND UP0, UPT, UR9, UR10, UPT ;  /* 0x0000000a0900728c */ /* 0x000fe2000bf05270 */
[----:B--2---:R-:W-:-:S08]  /*16e0*/  FFMA R24, R35, R22, R24 ;  /* 0x0000001623187223 */ /* 0x004fd00000000018 */
[----:B------:R-:W-:Y:S05]  /*16f0*/  BRA.U UP0, `(.L_x_9) ;  /* 0xfffffff900f07547 */ /* 0x000fea000b83ffff */
.L_x_6:
[----:B------:R-:W-:Y:S01]  /*1700*/  ISETP.GE.AND P0, PT, R34, 0x1, PT ;  /* 0x000000012200780c */ /* 0x000fe20003f06270 */
[----:B------:R-:W-:-:S12]  /*1710*/  BSSY.RECONVERGENT B2, `(.L_x_10) ;  /* 0x000001c000027945 */ /* 0x000fd80003800200 */
[----:B------:R-:W-:Y:S05]  /*1720*/  @!P0 BRA `(.L_x_11) ;  /* 0x0000000000688947 */ /* 0x000fea0003800000 */
[----:B------:R-:W-:Y:S01]  /*1730*/  ISETP.GT.AND P1, PT, R34, 0x2, PT ;  /* 0x000000022200780c */ /* 0x000fe20003f24270 */
[----:B------:R-:W-:Y:S01]  /*1740*/  FMUL R23, R26, R7 ;  /* 0x000000071a177220 */ /* 0x000fe20000400000 */
[C---:B------:R-:W-:Y:S01]  /*1750*/  ISETP.GT.AND P0, PT, R34.reuse, 0x3, PT ;  /* 0x000000032200780c */ /* 0x040fe20003f04270 */
[----:B------:R-:W2:Y:S01]  /*1760*/  S2UR UR5, SR_CgaCtaId ;  /* 0x00000000000579c3 */ /* 0x000ea20000008800 */
[C---:B------:R-:W-:Y:S01]  /*1770*/  ISETP.NE.AND P2, PT, R34.reuse, 0x1, PT ;  /* 0x000000012200780c */ /* 0x040fe20003f45270 */
[----:B------:R-:W-:Y:S01]  /*1780*/  UMOV UR4, 0x400 ;  /* 0x0000040000047882 */ /* 0x000fe20000000000 */
[----:B------:R-:W-:Y:S02]  /*1790*/  ISETP.GT.AND P3, PT, R34, 0x4, PT ;  /* 0x000000042200780c */ /* 0x000fe40003f64270 */
[----:B------:R-:W-:Y:S02]  /*17a0*/  FSEL R22, R26, R23, !P2 ;  /* 0x000000171a167208 */ /* 0x000fe40005000000 */
[----:B------:R-:W-:-:S02]  /*17b0*/  ISETP.GT.AND P2, PT, R34, 0x5, PT ;  /* 0x000000052200780c */ /* 0x000fc40003f44270 */
[----:B------:R-:W-:Y:S01]  /*17c0*/  PRMT R23, R27, 0x9910, RZ ;  /* 0x000099101b177816 */ /* 0x000fe200000000ff */
[----:B------:R-:W-:Y:S01]  /*17d0*/  @P1 FMUL R22, R11, R22 ;  /* 0x000000160b161220 */ /* 0x000fe20000400000 */
[----:B------:R-:W-:-:S03]  /*17e0*/  ISETP.GT.AND P1, PT, R34, 0x6, PT ;  /* 0x000000062200780c */ /* 0x000fc60003f24270 */
[----:B------:R-:W-:Y:S01]  /*17f0*/  @P0 FMUL R22, R14, R22 ;  /* 0x000000160e160220 */ /* 0x000fe20000400000 */
[----:B------:R-:W-:Y:S01]  /*1800*/  ISETP.GT.AND P0, PT, R34, 0x7, PT ;  /* 0x000000072200780c */ /* 0x000fe20003f04270 */
[----:B------:R-:W-:Y:S02]  /*1810*/  IMAD R23, R23, UR15, R32 ;  /* 0x0000000f17177c24 */ /* 0x000fe4000f8e0220 */
[----:B------:R-:W-:-:S04]  /*1820*/  @P3 FMUL R22, R15, R22 ;  /* 0x000000160f163220 */ /* 0x000fc80000400000 */
[----:B------:R-:W-:Y:S01]  /*1830*/  @P2 FMUL R22, R17, R22 ;  /* 0x0000001611162220 */ /* 0x000fe20000400000 */
[----:B--2---:R-:W-:-:S03]  /*1840*/  ULEA UR4, UR5, UR4, 0x18 ;  /* 0x0000000405047291 */ /* 0x004fc6000f8ec0ff */
[----:B------:R-:W-:-:S04]  /*1850*/  @P1 FMUL R22, R19, R22 ;  /* 0x0000001613161220 */ /* 0x000fc80000400000 */
[----:B------:R-:W-:Y:S01]  /*1860*/  @P0 FMUL R22, R21, R22 ;  /* 0x0000001615160220 */ /* 0x000fe20000400000 */
[----:B------:R-:W-:-:S03]  /*1870*/  LEA R35, R23, UR4, 0x2 ;  /* 0x0000000417237c11 */ /* 0x000fc6000f8e10ff */
[----:B------:R-:W-:-:S07]  /*1880*/  FMUL R25, R22, R24 ;  /* 0x0000001816197220 */ /* 0x000fce0000400000 */
.L_x_12:
[----:B------:R-:W2:Y:S02]  /*1890*/  LDS R22, [R35] ;  /* 0x0000000023167984 */ /* 0x000ea40000000800 */
[----:B--2---:R-:W-:-:S05]  /*18a0*/  FADD R23, R25, R22 ;  /* 0x0000001619177221 */ /* 0x004fca0000000000 */
[----:B------:R-:W2:Y:S02]  /*18b0*/  ATOMS.CAST.SPIN P0, [R35], R22, R23 ;  /* 0x000000162300758d */ /* 0x000ea40001800017 */
[----:B--2---:R-:W-:Y:S05]  /*18c0*/  @!P0 BRA `(.L_x_12) ;  /* 0xfffffffc00f08947 */ /* 0x004fea000383ffff */
.L_x_11:
[----:B01----:R-:W-:Y:S05]  /*18d0*/  BSYNC.RECONVERGENT B2 ;  /* 0x0000000000027941 */ /* 0x003fea0003800200 */
.L_x_10:
[C---:B------:R-:W-:Y:S01]  /*18e0*/  ISETP.GE.AND P0, PT, R34.reuse, 0x2, PT ;  /* 0x000000022200780c */ /* 0x040fe20003f06270 */
[----:B------:R-:W-:Y:S01]  /*18f0*/  BSSY.RECONVERGENT B2, `(.L_x_13) ;  /* 0x000001b000027945 */ /* 0x000fe20003800200 */
[----:B------:R-:W-:-:S11]  /*1900*/  ISETP.GE.AND P1, PT, R34, 0x3, PT ;  /* 0x000000032200780c */ /* 0x000fd60003f26270 */
[----:B------:R-:W-:Y:S05]  /*1910*/  @!P0 BRA `(.L_x_14) ;  /* 0x0000000000608947 */ /* 0x000fea0003800000 */
[C---:B------:R-:W-:Y:S01]  /*1920*/  ISETP.NE.AND P0, PT, R34.reuse, 0x2, PT ;  /* 0x000000022200780c */ /* 0x040fe20003f05270 */
[----:B------:R-:W0:Y:S01]  /*1930*/  S2UR UR5, SR_CgaCtaId ;  /* 0x00000000000579c3 */ /* 0x000e220000008800 */
[----:B------:R-:W-:Y:S01]  /*1940*/  ISETP.GT.AND P5, PT, R34, 0x3, PT ;  /* 0x000000032200780c */ /* 0x000fe20003fa4270 */
[----:B------:R-:W-:Y:S01]  /*1950*/  FMUL R22, R28, R6 ;  /* 0x000000061c167220 */ /* 0x000fe20000400000 */
[C---:B------:R-:W-:Y:S01]  /*1960*/  ISETP.GT.AND P4, PT, R34.reuse, 0x4, PT ;  /* 0x000000042200780c */ /* 0x040fe20003f84270 */
[----:B------:R-:W-:Y:S01]  /*1970*/  UMOV UR4, 0x400 ;  /* 0x0000040000047882 */ /* 0x000fe20000000000 */
[C---:B------:R-:W-:Y:S02]  /*1980*/  ISETP.GT.AND P3, PT, R34.reuse, 0x5, PT ;  /* 0x000000052200780c */ /* 0x040fe40003f64270 */
[----:B------:R-:W-:Y:S02]  /*1990*/  ISETP.GT.AND P2, PT, R34, 0x6, PT ;  /* 0x000000062200780c */ /* 0x000fe40003f44270 */
[----:B------:R-:W-:-:S03]  /*19a0*/  PRMT R23, R0, 0x9910, RZ ;  /* 0x0000991000177816 */ /* 0x000fc600000000ff */
[----:B------:R-:W-:Y:S01]  /*19b0*/  @P0 FMUL R22, R11, R22 ;  /* 0x000000160b160220 */ /* 0x000fe20000400000 */
[----:B------:R-:W-:Y:S01]  /*19c0*/  ISETP.GT.AND P0, PT, R34, 0x7, PT ;  /* 0x000000072200780c */ /* 0x000fe20003f04270 */
[----:B------:R-:W-:Y:S02]  /*19d0*/  IMAD R23, R23, UR15, R32 ;  /* 0x0000000f17177c24 */ /* 0x000fe4000f8e0220 */
[----:B------:R-:W-:-:S04]  /*19e0*/  @P5 FMUL R22, R14, R22 ;  /* 0x000000160e165220 */ /* 0x000fc80000400000 */
[----:B------:R-:W-:-:S04]  /*19f0*/  @P4 FMUL R22, R15, R22 ;  /* 0x000000160f164220 */ /* 0x000fc80000400000 */
[----:B------:R-:W-:Y:S01]  /*1a00*/  @P3 FMUL R22, R17, R22 ;  /* 0x0000001611163220 */ /* 0x000fe20000400000 */
[----:B0-----:R-:W-:-:S03]  /*1a10*/  ULEA UR4, UR5, UR4, 0x18 ;  /* 0x0000000405047291 */ /* 0x001fc6000f8ec0ff */
[----:B------:R-:W-:-:S03]  /*1a20*/  @P2 FMUL R22, R19, R22 ;  /* 0x0000001613162220 */ /* 0x000fc60000400000 */
[----:B------:R-:W-:Y:S01]  /*1a30*/  LEA R35, R23, UR4, 0x2 ;  /* 0x0000000417237c11 */ /* 0x000fe2000f8e10ff */
[----:B------:R-:W-:-:S04]  /*1a40*/  @P0 FMUL R22, R21, R22 ;  /* 0x0000001615160220 */ /* 0x000fc80000400000 */
[----:B------:R-:W-:-:S07]  /*1a50*/  FMUL R25, R22, R24 ;  /* 0x0000001816197220 */ /* 0x000fce0000400000 */
.L_x_15:
[----:B------:R-:W0:Y:S02]  /*1a60*/  LDS R22, [R35] ;  /* 0x0000000023167984 */ /* 0x000e240000000800 */
[----:B0-----:R-:W-:-:S05]  /*1a70*/  FADD R23, R25, R22 ;  /* 0x0000001619177221 */ /* 0x001fca0000000000 */
[----:B------:R-:W0:Y:S02]  /*1a80*/  ATOMS.CAST.SPIN P0, [R35], R22, R23 ;  /* 0x000000162300758d */ /* 0x000e240001800017 */
[----:B0-----:R-:W-:Y:S05]  /*1a90*/  @!P0 BRA `(.L_x_15) ;  /* 0xfffffffc00f08947 */ /* 0x001fea000383ffff */
.L_x_14:
[----:B------:R-:W-:Y:S05]  /*1aa0*/  BSYNC.RECONVERGENT B2 ;  /* 0x0000000000027941 */ /* 0x000fea0003800200 */
.L_x_13:
[----:B------:R-:W-:Y:S01]  /*1ab0*/  BSSY.RECONVERGENT B2, `(.L_x_16) ;  /* 0x000001b000027945 */ /* 0x000fe20003800200 */
[C---:B------:R-:W-:Y:S02]  /*1ac0*/  ISETP.GE.AND P3, PT, R34.reuse, 0x4, PT ;  /* 0x000000042200780c */ /* 0x040fe40003f66270 */
[----:B------:R-:W-:Y:S01]  /*1ad0*/  ISETP.GE.AND P0, PT, R34, 0x5, PT ;  /* 0x000000052200780c */ /* 0x000fe20003f06270 */
[----:B------:R-:W-:-:S12]  /*1ae0*/  @!P1 BRA `(.L_x_17) ;  /* 0x00000000005c9947 */ /* 0x000fd80003800000 */
[C---:B------:R-:W-:Y:S01]  /*1af0*/  ISETP.NE.AND P1, PT, R34.reuse, 0x3, PT ;  /* 0x000000032200780c */ /* 0x040fe20003f25270 */
[----:B------:R-:W0:Y:S01]  /*1b00*/  S2UR UR5, SR_CgaCtaId ;  /* 0x00000000000579c3 */ /* 0x000e220000008800 */
[----:B------:R-:W-:Y:S01]  /*1b10*/  ISETP.GT.AND P5, PT, R34, 0x4, PT ;  /* 0x000000042200780c */ /* 0x000fe20003fa4270 */
[----:B------:R-:W-:Y:S01]  /*1b20*/  FMUL R23, R28, R7 ;  /* 0x000000071c177220 */ /* 0x000fe20000400000 */
[C---:B------:R-:W-:Y:S01]  /*1b30*/  ISETP.GT.AND P4, PT, R34.reuse, 0x5, PT ;  /* 0x000000052200780c */ /* 0x040fe20003f84270 */
[----:B------:R-:W-:Y:S01]  /*1b40*/  UMOV UR4, 0x400 ;  /* 0x0000040000047882 */ /* 0x000fe20000000000 */
[----:B------:R-:W-:Y:S01]  /*1b50*/  ISETP.GT.AND P2, PT, R34, 0x6, PT ;  /* 0x000000062200780c */ /* 0x000fe20003f44270 */
[----:B------:R-:W-:Y:S01]  /*1b60*/  FMUL R22, R8, R23 ;  /* 0x0000001708167220 */ /* 0x000fe20000400000 */
[----:B------:R-:W-:-:S05]  /*1b70*/  PRMT R23, R2, 0x9910, RZ ;  /* 0x0000991002177816 */ /* 0x000fca00000000ff */
        /* <DEDUP_REMOVED lines=9> */
[----:B------:R-:W-:-:S07]  /*1c10*/  FMUL R25, R22, R24 ;  /* 0x0000001816197220 */ /* 0x000fce0000400000 */
.L_x_18:
[----:B------:R-:W0:Y:S02]  /*1c20*/  LDS R22, [R35] ;  /* 0x0000000023167984 */ /* 0x000e240000000800 */
[----:B0-----:R-:W-:-:S05]  /*1c30*/  FADD R23, R25, R22 ;  /* 0x0000001619177221 */ /* 0x001fca0000000000 */
[----:B------:R-:W0:Y:S02]  /*1c40*/  ATOMS.CAST.SPIN P1, [R35], R22, R23 ;  /* 0x000000162300758d */ /* 0x000e240001820017 */
[----:B0-----:R-:W-:Y:S05]  /*1c50*/  @!P1 BRA `(.L_x_18) ;  /* 0xfffffffc00f09947 */ /* 0x001fea000383ffff */
.L_x_17:
[----:B------:R-:W-:Y:S05]  /*1c60*/  BSYNC.RECONVERGENT B2 ;  /* 0x0000000000027941 */ /* 0x000fea0003800200 */
.L_x_16:
[----:B------:R-:W-:Y:S01]  /*1c70*/  BSSY.RECONVERGENT B2, `(.L_x_19) ;  /* 0x000001a000027945 */ /* 0x000fe20003800200 */
[C---:B------:R-:W-:Y:S02]  /*1c80*/  ISETP.GE.AND P2, PT, R34.reuse, 0x6, PT ;  /* 0x000000062200780c */ /* 0x040fe40003f46270 */
[----:B------:R-:W-:Y:S01]  /*1c90*/  ISETP.GE.AND P1, PT, R34, 0x7, PT ;  /* 0x000000072200780c */ /* 0x000fe20003f26270 */
[----:B------:R-:W-:-:S12]  /*1ca0*/  @!P3 BRA `(.L_x_20) ;  /* 0x000000000058b947 */ /* 0x000fd80003800000 */
[----:B------:R-:W0:Y:S01]  /*1cb0*/  S2UR UR5, SR_CgaCtaId ;  /* 0x00000000000579c3 */ /* 0x000e220000008800 */
[----:B------:R-:W-:Y:S01]  /*1cc0*/  ISETP.NE.AND P3, PT, R34, 0x4, PT ;  /* 0x000000042200780c */ /* 0x000fe20003f65270 */
[----:B------:R-:W-:Y:S01]  /*1cd0*/  FMUL R22, R28, R7 ;  /* 0x000000071c167220 */ /* 0x000fe20000400000 */
[C---:B------:R-:W-:Y:S01]  /*1ce0*/  ISETP.GT.AND P6, PT, R34.reuse, 0x5, PT ;  /* 0x000000052200780c */ /* 0x040fe20003fc4270 */
[----:B------:R-:W-:Y:S01]  /*1cf0*/  UMOV UR4, 0x400 ;  /* 0x0000040000047882 */ /* 0x000fe20000000000 */
[C---:B------:R-:W-:Y:S01]  /*1d00*/  ISETP.GT.AND P5, PT, R34.reuse, 0x6, PT ;  /* 0x000000062200780c */ /* 0x040fe20003fa4270 */
[----:B------:R-:W-:Y:S01]  /*1d10*/  FMUL R23, R11, R22 ;  /* 0x000000160b177220 */ /* 0x000fe20000400000 */
[----:B------:R-:W-:-:S03]  /*1d20*/  ISETP.GT.AND P4, PT, R34, 0x7, PT ;  /* 0x000000072200780c */ /* 0x000fc60003f84270 */
[----:B------:R-:W-:Y:S01]  /*1d30*/  FMUL R22, R12, R23 ;  /* 0x000000170c167220 */ /* 0x000fe20000400000 */
[----:B------:R-:W-:-:S03]  /*1d40*/  PRMT R23, R3, 0x9910, RZ ;  /* 0x0000991003177816 */ /* 0x000fc600000000ff */
[----:B------:R-:W-:Y:S02]  /*1d50*/  @P3 FMUL R22, R15, R22 ;  /* 0x000000160f163220 */ /* 0x000fe40000400000 */
[----:B------:R-:W-:Y:S02]  /*1d60*/  IMAD R23, R23, UR15, R32 ;  /* 0x0000000f17177c24 */ /* 0x000fe4000f8e0220 */
[----:B------:R-:W-:-:S04]  /*1d70*/  @P6 FMUL R22, R17, R22 ;  /* 0x0000001611166220 */ /* 0x000fc80000400000 */
[----:B------:R-:W-:Y:S01]  /*1d80*/  @P5 FMUL R22, R19, R22 ;  /* 0x0000001613165220 */ /* 0x000fe20000400000 */
[----:B0-----:R-:W-:-:S03]  /*1d90*/  ULEA UR4, UR5, UR4, 0x18 ;  /* 0x0000000405047291 */ /* 0x001fc6000f8ec0ff */
[----:B------:R-:W-:-:S03]  /*1da0*/  @P4 FMUL R22, R21, R22 ;  /* 0x0000001615164220 */ /* 0x000fc60000400000 */
[----:B------:R-:W-:Y:S01]  /*1db0*/  LEA R35, R23, UR4, 0x2 ;  /* 0x0000000417237c11 */ /* 0x000fe2000f8e10ff */
[----:B------:R-:W-:-:S07]  /*1dc0*/  FMUL R25, R22, R24 ;  /* 0x0000001816197220 */ /* 0x000fce0000400000 */
.L_x_21:
[----:B------:R-:W0:Y:S02]  /*1dd0*/  LDS R22, [R35] ;  /* 0x0000000023167984 */ /* 0x000e240000000800 */
[----:B0-----:R-:W-:-:S05]  /*1de0*/  FADD R23, R25, R22 ;  /* 0x0000001619177221 */ /* 0x001fca0000000000 */
[----:B------:R-:W0:Y:S02]  /*1df0*/  ATOMS.CAST.SPIN P3, [R35], R22, R23 ;  /* 0x000000162300758d */ /* 0x000e240001860017 */
[----:B0-----:R-:W-:Y:S05]  /*1e00*/  @!P3 BRA `(.L_x_21) ;  /* 0xfffffffc00f0b947 */ /* 0x001fea000383ffff */
.L_x_20:
[----:B------:R-:W-:Y:S05]  /*1e10*/  BSYNC.RECONVERGENT B2 ;  /* 0x0000000000027941 */ /* 0x000fea0003800200 */
.L_x_19:
[----:B------:R-:W-:Y:S01]  /*1e20*/  BSSY.RECONVERGENT B2, `(.L_x_22) ;  /* 0x0000018000027945 */ /* 0x000fe20003800200 */
[----:B------:R-:W-:-:S03]  /*1e30*/  ISETP.GE.AND P3, PT, R34, 0x8, PT ;  /* 0x000000082200780c */ /* 0x000fc60003f66270 */
[----:B------:R-:W-:Y:S10]  /*1e40*/  @!P0 BRA `(.L_x_23) ;  /* 0x0000000000548947 */ /* 0x000ff40003800000 */
[----:B------:R-:W0:Y:S01]  /*1e50*/  S2UR UR5, SR_CgaCtaId ;  /* 0x00000000000579c3 */ /* 0x000e220000008800 */
[----:B------:R-:W-:Y:S01]  /*1e60*/  FMUL R22, R28, R7 ;  /* 0x000000071c167220 */ /* 0x000fe20000400000 */
[C---:B------:R-:W-:Y:S01]  /*1e70*/  ISETP.NE.AND P0, PT, R34.reuse, 0x5, PT ;  /* 0x000000052200780c */ /* 0x040fe20003f05270 */
[----:B------:R-:W-:Y:S01]  /*1e80*/  UMOV UR4, 0x400 ;  /* 0x0000040000047882 */ /* 0x000fe20000000000 */
[C---:B------:R-:W-:Y:S01]  /*1e90*/  ISETP.GT.AND P5, PT, R34.reuse, 0x6, PT ;  /* 0x000000062200780c */ /* 0x040fe20003fa4270 */
[----:B------:R-:W-:Y:S01]  /*1ea0*/  FMUL R23, R11, R22 ;  /* 0x000000160b177220 */ /* 0x000fe20000400000 */
[----:B------:R-:W-:-:S03]  /*1eb0*/  ISETP.GT.AND P4, PT, R34, 0x7, PT ;  /* 0x000000072200780c */ /* 0x000fc60003f84270 */
[----:B------:R-:W-:Y:S01]  /*1ec0*/  FMUL R22, R14, R23 ;  /* 0x000000170e167220 */ /* 0x000fe20000400000 */
[----:B------:R-:W-:-:S03]  /*1ed0*/  PRMT R23, R4, 0x9910, RZ ;  /* 0x0000991004177816 */ /* 0x000fc600000000ff */
[----:B------:R-:W-:Y:S02]  /*1ee0*/  FMUL R22, R13, R22 ;  /* 0x000000160d167220 */ /* 0x000fe40000400000 */
[----:B------:R-:W-:Y:S02]  /*1ef0*/  IMAD R23, R23, UR15, R32 ;  /* 0x0000000f17177c24 */ /* 0x000fe4000f8e0220 */
[----:B------:R-:W-:-:S04]  /*1f00*/  @P0 FMUL R22, R17, R22 ;  /* 0x0000001611160220 */ /* 0x000fc80000400000 */
[----:B------:R-:W-:Y:S01]  /*1f10*/  @P5 FMUL R22, R19, R22 ;  /* 0x0000001613165220 */ /* 0x000fe20000400000 */
[----:B0-----:R-:W-:-:S03]  /*1f20*/  ULEA UR4, UR5, UR4, 0x18 ;  /* 0x0000000405047291 */ /* 0x001fc6000f8ec0ff */
[----:B------:R-:W-:-:S04]  /*1f30*/  @P4 FMUL R22, R21, R22 ;  /* 0x0000001615164220 */ /* 0x000fc80000400000 */
[----:B------:R-:W-:Y:S01]  /*1f40*/  FMUL R25, R22, R24 ;  /* 0x0000001816197220 */ /* 0x000fe20000400000 */
[----:B------:R-:W-:-:S07]  /*1f50*/  LEA R35, R23, UR4, 0x2 ;  /* 0x0000000417237c11 */ /* 0x000fce000f8e10ff */
.L_x_24:
[----:B------:R-:W0:Y:S02]  /*1f60*/  LDS R22, [R35] ;  /* 0x0000000023167984 */ /* 0x000e240000000800 */
[----:B0-----:R-:W-:-:S05]  /*1f70*/  FADD R23, R25, R22 ;  /* 0x0000001619177221 */ /* 0x001fca0000000000 */
[----:B------:R-:W0:Y:S02]  /*1f80*/  ATOMS.CAST.SPIN P0, [R35], R22, R23 ;  /* 0x000000162300758d */ /* 0x000e240001800017 */
[----:B0-----:R-:W-:Y:S05]  /*1f90*/  @!P0 BRA `(.L_x_24) ;  /* 0xfffffffc00f08947 */ /* 0x001fea000383ffff */
.L_x_23:
[----:B------:R-:W-:Y:S05]  /*1fa0*/  BSYNC.RECONVERGENT B2 ;  /* 0x0000000000027941 */ /* 0x000fea0003800200 */
.L_x_22:
[----:B------:R-:W-:Y:S04]  /*1fb0*/  BSSY.RECONVERGENT B2, `(.L_x_25) ;  /* 0x0000017000027945 */ /* 0x000fe80003800200 */
[----:B------:R-:W-:Y:S05]  /*1fc0*/  @!P2 BRA `(.L_x_26) ;  /* 0x000000000054a947 */ /* 0x000fea0003800000 */
[----:B------:R-:W0:Y:S01]  /*1fd0*/  S2UR UR5, SR_CgaCtaId ;  /* 0x00000000000579c3 */ /* 0x000e220000008800 */
[----:B------:R-:W-:Y:S01]  /*1fe0*/  FMUL R22, R28, R7 ;  /* 0x000000071c167220 */ /* 0x000fe20000400000 */
[C---:B------:R-:W-:Y:S01]  /*1ff0*/  ISETP.NE.AND P0, PT, R34.reuse, 0x6, PT ;  /* 0x000000062200780c */ /* 0x040fe20003f05270 */
[----:B------:R-:W-:Y:S01]  /*2000*/  UMOV UR4, 0x400 ;  /* 0x0000040000047882 */ /* 0x000fe20000000000 */
[----:B------:R-:W-:Y:S01]  /*2010*/  ISETP.GT.AND P2, PT, R34, 0x7, PT ;  /* 0x000000072200780c */ /* 0x000fe20003f44270 */
[----:B------:R-:W-:Y:S01]  /*2020*/  FMUL R23, R11, R22 ;  /* 0x000000160b177220 */ /* 0x000fe20000400000 */
[----:B------:R-:W-:-:S03]  /*2030*/  PRMT R25, R5, 0x9910, RZ ;  /* 0x0000991005197816 */ /* 0x000fc600000000ff */
[----:B------:R-:W-:-:S04]  /*2040*/  FMUL R22, R14, R23 ;  /* 0x000000170e167220 */ /* 0x000fc80000400000 */
[----:B------:R-:W-:-:S04]  /*2050*/  FMUL R23, R15, R22 ;  /* 0x000000160f177220 */ /* 0x000fc80000400000 */
[----:B------:R-:W-:Y:S01]  /*2060*/  FMUL R22, R16, R23 ;  /* 0x0000001710167220 */ /* 0x000fe20000400000 */
[----:B------:R-:W-:-:S03]  /*2070*/  MOV R23, R25 ;  /* 0x0000001900177202 */ /* 0x000fc60000000f00 */
[----:B------:R-:W-:Y:S02]  /*2080*/  @P0 FMUL R22, R19, R22 ;  /* 0x0000001613160220 */ /* 0x000fe40000400000 */
[----:B------:R-:W-:Y:S01]  /*2090*/  IMAD R23, R23, UR15, R32 ;  /* 0x0000000f17177c24 */ /* 0x000fe2000f8e0220 */
[----:B0-----:R-:W-:Y:S01]  /*20a0*/  ULEA UR4, UR5, UR4, 0x18 ;  /* 0x0000000405047291 */ /* 0x001fe2000f8ec0ff */
[----:B------:R-:W-:-:S04]  /*20b0*/  @P2 FMUL R22, R21, R22 ;  /* 0x0000001615162220 */ /* 0x000fc80000400000 */
[----:B------:R-:W-:Y:S01]  /*20c0*/  FMUL R25, R22, R24 ;  /* 0x0000001816197220 */ /* 0x000fe20000400000 */
[----:B------:R-:W-:-:S07]  /*20d0*/  LEA R35, R23, UR4, 0x2 ;  /* 0x0000000417237c11 */ /* 0x000fce000f8e10ff */
.L_x_27:
[----:B------:R-:W0:Y:S02]  /*20e0*/  LDS R22, [R35] ;  /* 0x0000000023167984 */ /* 0x000e240000000800 */
[----:B0-----:R-:W-:-:S05]  /*20f0*/  FADD R23, R25, R22 ;  /* 0x0000001619177221 */ /* 0x001fca0000000000 */
[----:B------:R-:W0:Y:S02]  /*2100*/  ATOMS.CAST.SPIN P0, [R35], R22, R23 ;  /* 0x000000162300758d */ /* 0x000e240001800017 */
[----:B0-----:R-:W-:Y:S05]  /*2110*/  @!P0 BRA `(.L_x_27) ;  /* 0xfffffffc00f08947 */ /* 0x001fea000383ffff */
.L_x_26:
[----:B------:R-:W-:Y:S05]  /*2120*/  BSYNC.RECONVERGENT B2 ;  /* 0x0000000000027941 */ /* 0x000fea0003800200 */
.L_x_25:
[----:B------:R-:W-:Y:S04]  /*2130*/  BSSY.RECONVERGENT B2, `(.L_x_28) ;  /* 0x0000015000027945 */ /* 0x000fe80003800200 */
[----:B------:R-:W-:Y:S05]  /*2140*/  @!P1 BRA `(.L_x_29) ;  /* 0x00000000004c9947 */ /* 0x000fea0003800000 */
[----:B------:R-:W0:Y:S01]  /*2150*/  S2UR UR5, SR_CgaCtaId ;  /* 0x00000000000579c3 */ /* 0x000e220000008800 */
[----:B------:R-:W-:Y:S01]  /*2160*/  FMUL R22, R28, R7 ;  /* 0x000000071c167220 */ /* 0x000fe20000400000 */
[----:B------:R-:W-:Y:S01]  /*2170*/  ISETP.NE.AND P0, PT, R34, 0x7, PT ;  /* 0x000000072200780c */ /* 0x000fe20003f05270 */
[----:B------:R-:W-:Y:S02]  /*2180*/  UMOV UR4, 0x400 ;  /* 0x0000040000047882 */ /* 0x000fe40000000000 */
[----:B------:R-:W-:-:S04]  /*2190*/  FMUL R23, R11, R22 ;  /* 0x000000160b177220 */ /* 0x000fc80000400000 */
[----:B------:R-:W-:Y:S01]  /*21a0*/  FMUL R22, R14, R23 ;  /* 0x000000170e167220 */ /* 0x000fe20000400000 */
[----:B------:R-:W-:-:S03]  /*21b0*/  PRMT R23, R9, 0x9910, RZ ;  /* 0x0000991009177816 */ /* 0x000fc600000000ff */
[----:B------:R-:W-:Y:S02]  /*21c0*/  FMUL R22, R15, R22 ;  /* 0x000000160f167220 */ /* 0x000fe40000400000 */
[----:B------:R-:W-:Y:S02]  /*21d0*/  IMAD R23, R23, UR15, R32 ;  /* 0x0000000f17177c24 */ /* 0x000fe4000f8e0220 */
[----:B------:R-:W-:-:S04]  /*21e0*/  FMUL R25, R17, R22 ;  /* 0x0000001611197220 */ /* 0x000fc80000400000 */
[----:B------:R-:W-:Y:S01]  /*21f0*/  FMUL R25, R18, R25 ;  /* 0x0000001912197220 */ /* 0x000fe20000400000 */
[----:B0-----:R-:W-:-:S03]  /*2200*/  ULEA UR4, UR5, UR4, 0x18 ;  /* 0x0000000405047291 */ /* 0x001fc6000f8ec0ff */
[----:B------:R-:W-:-:S04]  /*2210*/  @P0 FMUL R25, R21, R25 ;  /* 0x0000001915190220 */ /* 0x000fc80000400000 */
[----:B------:R-:W-:Y:S01]  /*2220*/  FMUL R25, R25, R24 ;  /* 0x0000001819197220 */ /* 0x000fe20000400000 */
[----:B------:R-:W-:-:S07]  /*2230*/  LEA R34, R23, UR4, 0x2 ;  /* 0x0000000417227c11 */ /* 0x000fce000f8e10ff */
.L_x_30:
[----:B------:R-:W0:Y:S02]  /*2240*/  LDS R22, [R34] ;  /* 0x0000000022167984 */ /* 0x000e240000000800 */
[----:B0-----:R-:W-:-:S05]  /*2250*/  FADD R23, R25, R22 ;  /* 0x0000001619177221 */ /* 0x001fca0000000000 */
[----:B------:R-:W0:Y:S02]  /*2260*/  ATOMS.CAST.SPIN P0, [R34], R22, R23 ;  /* 0x000000162200758d */ /* 0x000e240001800017 */
[----:B0-----:R-:W-:Y:S05]  /*2270*/  @!P0 BRA `(.L_x_30) ;  /* 0xfffffffc00f08947 */ /* 0x001fea000383ffff */
.L_x_29:
[----:B------:R-:W-:Y:S05]  /*2280*/  BSYNC.RECONVERGENT B2 ;  /* 0x0000000000027941 */ /* 0x000fea0003800200 */
.L_x_28:
[----:B------:R-:W-:Y:S05]  /*2290*/  @!P3 BRA `(.L_x_5) ;  /* 0x000000000048b947 */ /* 0x000fea0003800000 */
[----:B------:R-:W0:Y:S01]  /*22a0*/  S2UR UR5, SR_CgaCtaId ;  /* 0x00000000000579c3 */ /* 0x000e220000008800 */
[----:B------:R-:W-:Y:S01]  /*22b0*/  FMUL R22, R28, R7 ;  /* 0x000000071c167220 */ /* 0x000fe20000400000 */
[----:B------:R-:W-:-:S03]  /*22c0*/  UMOV UR4, 0x400 ;  /* 0x0000040000047882 */ /* 0x000fc60000000000 */
        /* <DEDUP_REMOVED lines=8> */
[----:B------:R-:W-:-:S04]  /*2350*/  FMUL R25, R20, R25 ;  /* 0x0000001914197220 */ /* 0x000fc80000400000 */
[----:B------:R-:W-:Y:S01]  /*2360*/  FMUL R25, R25, R24 ;  /* 0x0000001819197220 */ /* 0x000fe20000400000 */
[----:B------:R-:W-:-:S07]  /*2370*/  LEA R34, R23, UR4, 0x2 ;  /* 0x0000000417227c11 */ /* 0x000fce000f8e10ff */
.L_x_31:
[----:B------:R-:W0:Y:S02]  /*2380*/  LDS R22, [R34] ;  /* 0x0000000022167984 */ /* 0x000e240000000800 */
[----:B0-----:R-:W-:-:S05]  /*2390*/  FADD R23, R25, R22 ;  /* 0x0000001619177221 */ /* 0x001fca0000000000 */
[----:B------:R-:W0:Y:S02]  /*23a0*/  ATOMS.CAST.SPIN P0, [R34], R22, R23 ;  /* 0x000000162200758d */ /* 0x000e240001800017 */
[----:B0-----:R-:W-:Y:S05]  /*23b0*/  @!P0 BRA `(.L_x_31) ;  /* 0xfffffffc00f08947 */ /* 0x001fea000383ffff */
.L_x_5:
[----:B------:R-:W-:Y:S05]  /*23c0*/  BSYNC.RECONVERGENT B0 ;  /* 0x0000000000007941 */ /* 0x000fea0003800200 */
.L_x_4:
[----:B------:R-:W0:Y:S01]  /*23d0*/  LDCU UR4, c[0x0][0x3c8] ;  /* 0x00007900ff0477ac */ /* 0x000e220008000800 */
[----:B------:R-:W-:-:S05]  /*23e0*/  IMAD.IADD R31, R30, 0x1, R31 ;  /* 0x000000011e1f7824 */ /* 0x000fca00078e021f */
[----:B0-----:R-:W-:-:S13]  /*23f0*/  ISETP.GE.AND P0, PT, R31, UR4, PT ;  /* 0x000000041f007c0c */ /* 0x001fda000bf06270 */
[----:B------:R-:W-:Y:S05]  /*2400*/  @!P0 BRA `(.L_x_32) ;  /* 0xffffffe000508947 */ /* 0x000fea000383ffff */
.L_x_3:
[----:B------:R-:W-:Y:S05]  /*2410*/  BSYNC.RECONVERGENT B1 ;  /* 0x0000000000017941 */ /* 0x000fea0003800200 */
.L_x_2:
[----:B------:R-:W0:Y:S01]  /*2420*/  LDCU UR4, c[0x0][0x390] ;  /* 0x00007200ff0477ac */ /* 0x000e220008000800 */
[----:B------:R-:W-:Y:S01]  /*2430*/  BAR.SYNC.DEFER_BLOCKING 0x0 ;  /* 0x0000000000007b1d */ /* 0x000fe20000010000 */
[----:B0-----:R-:W-:-:S13]  /*2440*/  ISETP.GE.AND P0, PT, R33, UR4, PT ;  /* 0x0000000421007c0c */ /* 0x001fda000bf06270 */
[----:B------:R-:W-:Y:S05]  /*2450*/  @P0 EXIT ;  /* 0x000000000000094d */ /* 0x000fea0003800000 */
[----:B------:R-:W-:Y:S02]  /*2460*/  UISETP.GE.AND UP0, UPT, UR15, 0x1, UPT ;  /* 0x000000010f00788c */ /* 0x000fe4000bf06270 */
[----:B------:R-:W-:-:S07]  /*2470*/  USHF.R.S32.HI UR16, URZ, 0x1f, UR14 ;  /* 0x0000001fff107899 */ /* 0x000fce000801140e */
[----:B------:R-:W-:Y:S05]  /*2480*/  BRA.U !UP0, `(.L_x_33) ;  /* 0x0000000908107547 */ /* 0x000fea000b800000 */
[----:B------:R-:W-:Y:S02]  /*2490*/  ULOP3.LUT UR8, UR15, 0x7, URZ, 0xc0, !UPT ;  /* 0x000000070f087892 */ /* 0x000fe4000f8ec0ff */
[----:B------:R-:W-:Y:S02]  /*24a0*/  ULOP3.LUT UR7, UR15, 0xf, URZ, 0xc0, !UPT ;  /* 0x0000000f0f077892 */ /* 0x000fe4000f8ec0ff */
[----:B------:R-:W-:Y:S02]  /*24b0*/  ULOP3.LUT UR9, UR15, 0x7ffffff0, URZ, 0xc0, !UPT ;  /* 0x7ffffff00f097892 */ /* 0x000fe4000f8ec0ff */
[----:B------:R-:W-:Y:S01]  /*24c0*/  IMAD.U32 R2, RZ, RZ, UR8 ;  /* 0x00000008ff027e24 */ /* 0x000fe2000f8e00ff */
[----:B------:R-:W-:Y:S01]  /*24d0*/  ULOP3.LUT UR10, UR15, 0x3, URZ, 0xc0, !UPT ;  /* 0x000000030f0a7892 */ /* 0x000fe2000f8ec0ff */
[----:B------:R-:W-:Y:S01]  /*24e0*/  MOV R0, UR7 ;  /* 0x0000000700007c02 */ /* 0x000fe20008000f00 */
[----:B------:R-:W-:Y:S01]  /*24f0*/  USHF.L.U32 UR11, UR15, 0x2, URZ ;  /* 0x000000020f0b7899 */ /* 0x000fe200080006ff */
[----:B------:R-:W-:Y:S01]  /*2500*/  VIADD R2, R2, 0xffffffff ;  /* 0xffffffff02027836 */ /* 0x000fe20000000000 */
[----:B------:R-:W-:Y:S01]  /*2510*/  UIADD3 UR6, UPT, UPT, -UR9, URZ, URZ ;  /* 0x000000ff09067290 */ /* 0x000fe2000fffe1ff */
[----:B------:R-:W-:-:S03]  /*2520*/  IADD3 R0, PT, PT, R0, -0x1, RZ ;  /* 0xffffffff00007810 */ /* 0x000fc60007ffe0ff */
[----:B------:R-:W-:Y:S02]  /*2530*/  ISETP.GE.U32.AND P1, PT, R2, 0x3, PT ;  /* 0x000000030200780c */ /* 0x000fe40003f26070 */
[----:B------:R-:W-:-:S13]  /*2540*/  ISETP.GE.U32.AND P0, PT, R0, 0x7, PT ;  /* 0x000000070000780c */ /* 0x000fda0003f06070 */
.L_x_39:
[----:B------:R-:W-:Y:S01]  /*2550*/  UISETP.GE.U32.AND UP0, UPT, UR15, 0x10, UPT ;  /* 0x000000100f00788c */ /* 0x000fe2000bf06070 */
[----:B------:R-:W-:Y:S02]  /*2560*/  HFMA2 R5, -RZ, RZ, 0, 0 ;  /* 0x00000000ff057431 */ /* 0x000fe400000001ff */
[----:B------:R-:W-:Y:S02]  /*2570*/  IMAD R0, R33, UR15, RZ ;  /* 0x0000000f21007c24 */ /* 0x000fe4000f8e02ff */
[----:B------:R-:W-:-:S04]  /*2580*/  IMAD.MOV.U32 R3, RZ, RZ, RZ ;  /* 0x000000ffff037224 */ /* 0x000fc800078e00ff */
[----:B------:R-:W-:Y:S05]  /*2590*/  BRA.U !UP0, `(.L_x_34) ;  /* 0x0000000108b47547 */ /* 0x000fea000b800000 */
[----:B------:R-:W0:Y:S01]  /*25a0*/  S2UR UR5, SR_CgaCtaId ;  /* 0x00000000000579c3 */ /* 0x000e220000008800 */
[----:B------:R-:W-:Y:S01]  /*25b0*/  UMOV UR4, 0x400 ;  /* 0x0000040000047882 */ /* 0x000fe20000000000 */
[----:B------:R-:W-:Y:S01]  /*25c0*/  IMAD.MOV.U32 R5, RZ, RZ, RZ ;  /* 0x000000ffff057224 */ /* 0x000fe200078e00ff */
[----:B------:R-:W-:Y:S01]  /*25d0*/  MOV R3, UR6 ;  /* 0x0000000600037c02 */ /* 0x000fe20008000f00 */
[----:B0-----:R-:W-:-:S06]  /*25e0*/  ULEA UR4, UR5, UR4, 0x18 ;  /* 0x0000000405047291 */ /* 0x001fcc000f8ec0ff */
[----:B------:R-:W-:-:S05]  /*25f0*/  MOV R2, UR4 ;  /* 0x0000000400027c02 */ /* 0x000fca0008000f00 */
[----:B------:R-:W-:-:S04]  /*2600*/  IMAD R2, R33, UR11, R2 ;  /* 0x0000000b21027c24 */ /* 0x000fc8000f8e0202 */
[----:B------:R-:W-:-:S07]  /*2610*/  VIADD R2, R2, 0x20 ;  /* 0x0000002002027836 */ /* 0x000fce0000000000 */
.L_x_35:
[----:B------:R-:W0:Y:S01]  /*2620*/  LDS R4, [R2+-0x20] ;  /* 0xffffe00002047984 */ /* 0x000e220000000800 */
[----:B------:R-:W-:-:S03]  /*2630*/  IADD3 R3, PT, PT, R3, 0x10, RZ ;  /* 0x0000001003037810 */ /* 0x000fc60007ffe0ff */
[----:B------:R-:W1:Y:S01]  /*2640*/  LDS R7, [R2+-0x1c] ;  /* 0xffffe40002077984 */ /* 0x000e620000000800 */
[----:B------:R-:W-:-:S03]  /*2650*/  ISETP.NE.AND P2, PT, R3, RZ, PT ;  /* 0x000000ff0300720c */ /* 0x000fc60003f45270 */
[----:B------:R-:W2:Y:S04]  /*2660*/  LDS R9, [R2+-0x18] ;  /* 0xffffe80002097984 */ /* 0x000ea80000000800 */
[----:B------:R-:W3:Y:S04]  /*2670*/  LDS R11, [R2+-0x14] ;  /* 0xffffec00020b7984 */ /* 0x000ee80000000800 */
[----:B------:R-:W4:Y:S04]  /*2680*/  LDS R13, [R2+-0x10] ;  /* 0xfffff000020d7984 */ /* 0x000f280000000800 */
[----:B------:R-:W5:Y:S04]  /*2690*/  LDS R15, [R2+-0xc] ;  /* 0xfffff400020f7984 */ /* 0x000f680000000800 */
[----:B------:R-:W5:Y:S04]  /*26a0*/  LDS R17, [R2+-0x8] ;  /* 0xfffff80002117984 */ /* 0x000f680000000800 */
[----:B------:R-:W5:Y:S04]  /*26b0*/  LDS R19, [R2+-0x4] ;  /* 0xfffffc0002137984 */ /* 0x000f680000000800 */
[----:B------:R-:W5:Y:S04]  /*26c0*/  LDS R21, [R2] ;  /* 0x0000000002157984 */ /* 0x000f680000000800 */
[----:B------:R-:W5:Y:S01]  /*26d0*/  LDS R23, [R2+0x4] ;  /* 0x0000040002177984 */ /* 0x000f620000000800 */
[----:B0-----:R-:W-:-:S03]  /*26e0*/  FADD R4, R4, R5 ;  /* 0x0000000504047221 */ /* 0x001fc60000000000 */
[----:B------:R-:W0:Y:S01]  /*26f0*/  LDS R5, [R2+0x8] ;  /* 0x0000080002057984 */ /* 0x000e220000000800 */
[----:B-1----:R-:W-:-:S03]  /*2700*/  FADD R4, R4, R7 ;  /* 0x0000000704047221 */ /* 0x002fc60000000000 */
[----:B------:R-:W1:Y:S01]  /*2710*/  LDS R7, [R2+0xc] ;  /* 0x00000c0002077984 */ /* 0x000e620000000800 */
[----:B--2---:R-:W-:-:S03]  /*2720*/  FADD R4, R4, R9 ;  /* 0x0000000904047221 */ /* 0x004fc60000000000 */
[----:B------:R-:W2:Y:S01]  /*2730*/  LDS R9, [R2+0x10] ;  /* 0x0000100002097984 */ /* 0x000ea20000000800 */
[----:B---3--:R-:W-:-:S03]  /*2740*/  FADD R4, R4, R11 ;  /* 0x0000000b04047221 */ /* 0x008fc60000000000 */
[----:B------:R-:W3:Y:S01]  /*2750*/  LDS R11, [R2+0x14] ;  /* 0x00001400020b7984 */ /* 0x000ee20000000800 */
[----:B----4-:R-:W-:-:S03]  /*2760*/  FADD R4, R4, R13 ;  /* 0x0000000d04047221 */ /* 0x010fc60000000000 */
[----:B------:R-:W4:Y:S01]  /*2770*/  LDS R13, [R2+0x18] ;  /* 0x00001800020d7984 */ /* 0x000f220000000800 */
[----:B-----5:R-:W-:-:S03]  /*2780*/  FADD R4, R4, R15 ;  /* 0x0000000f04047221 */ /* 0x020fc60000000000 */
[----:B------:R5:W4:Y:S01]  /*2790*/  LDS R15, [R2+0x1c] ;  /* 0x00001c00020f7984 */ /* 0x000b220000000800 */
[----:B------:R-:W-:-:S04]  /*27a0*/  FADD R4, R4, R17 ;  /* 0x0000001104047221 */ /* 0x000fc80000000000 */
[----:B------:R-:W-:Y:S01]  /*27b0*/  FADD R4, R4, R19 ;  /* 0x0000001304047221 */ /* 0x000fe20000000000 */
[----:B-----5:R-:W-:-:S03]  /*27c0*/  VIADD R2, R2, 0x40 ;  /* 0x0000004002027836 */ /* 0x020fc60000000000 */
[----:B------:R-:W-:-:S04]  /*27d0*/  FADD R4, R4, R21 ;  /* 0x0000001504047221 */ /* 0x000fc80000000000 */
[----:B------:R-:W-:-:S04]  /*27e0*/  FADD R4, R4, R23 ;  /* 0x0000001704047221 */ /* 0x000fc80000000000 */
[----:B0-----:R-:W-:-:S04]  /*27f0*/  FADD R4, R4, R5 ;  /* 0x0000000504047221 */ /* 0x001fc80000000000 */
[----:B-1----:R-:W-:-:S04]  /*2800*/  FADD R4, R4, R7 ;  /* 0x0000000704047221 */ /* 0x002fc80000000000 */
[----:B--2---:R-:W-:-:S04]  /*2810*/  FADD R4, R4, R9 ;  /* 0x0000000904047221 */ /* 0x004fc80000000000 */
[----:B---3--:R-:W-:-:S04]  /*2820*/  FADD R4, R4, R11 ;  /* 0x0000000b04047221 */ /* 0x008fc80000000000 */
[----:B----4-:R-:W-:-:S04]  /*2830*/  FADD R4, R4, R13 ;  /* 0x0000000d04047221 */ /* 0x010fc80000000000 */
[----:B------:R-:W-:Y:S01]  /*2840*/  FADD R5, R4, R15 ;  /* 0x0000000f04057221 */ /* 0x000fe20000000000 */
[----:B------:R-:W-:Y:S06]  /*2850*/  @P2 BRA `(.L_x_35) ;  /* 0xfffffffc00702947 */ /* 0x000fec000383ffff */
[----:B------:R-:W-:-:S07]  /*2860*/  MOV R3, UR9 ;  /* 0x0000000900037c02 */ /* 0x000fce0008000f00 */
.L_x_34:
[----:B------:R-:W-:-:S09]  /*2870*/  UISETP.NE.AND UP0, UPT, UR7, URZ, UPT ;  /* 0x000000ff0700728c */ /* 0x000fd2000bf05270 */
[----:B------:R-:W-:Y:S05]  /*2880*/  BRA.U !UP0, `(.L_x_36) ;  /* 0x0000000108e47547 */ /* 0x000fea000b800000 */
[----:B------:R-:W-:Y:S01]  /*2890*/  UISETP.NE.AND UP0, UPT, UR8, URZ, UPT ;  /* 0x000000ff0800728c */ /* 0x000fe2000bf05270 */
[----:B------:R-:W-:Y:S10]  /*28a0*/  @!P0 BRA `(.L_x_37) ;  /* 0x0000000000588947 */ /* 0x000ff40003800000 */
[----:B------:R-:W0:Y:S01]  /*28b0*/  S2UR UR5, SR_CgaCtaId ;  /* 0x00000000000579c3 */ /* 0x000e220000008800 */
[----:B------:R-:W-:Y:S01]  /*28c0*/  UMOV UR4, 0x400 ;  /* 0x0000040000047882 */ /* 0x000fe20000000000 */
[----:B------:R-:W-:Y:S01]  /*28d0*/  IMAD.IADD R2, R0, 0x1, R3 ;  /* 0x0000000100027824 */ /* 0x000fe200078e0203 */
[----:B------:R-:W-:Y:S01]  /*28e0*/  IADD3 R3, PT, PT, R3, 0x8, RZ ;  /* 0x0000000803037810 */ /* 0x000fe20007ffe0ff */
[----:B0-----:R-:W-:-:S06]  /*28f0*/  ULEA UR4, UR5, UR4, 0x18 ;  /* 0x0000000405047291 */ /* 0x001fcc000f8ec0ff */
[----:B------:R-:W-:-:S05]  /*2900*/  LEA R2, R2, UR4, 0x2 ;  /* 0x0000000402027c11 */ /* 0x000fca000f8e10ff */
[----:B------:R-:W0:Y:S04]  /*2910*/  LDS R4, [R2] ;  /* 0x0000000002047984 */ /* 0x000e280000000800 */
[----:B------:R-:W1:Y:S04]  /*2920*/  LDS R7, [R2+0x4] ;  /* 0x0000040002077984 */ /* 0x000e680000000800 */
[----:B------:R-:W2:Y:S04]  /*2930*/  LDS R9, [R2+0x8] ;  /* 0x0000080002097984 */ /* 0x000ea80000000800 */
[----:B------:R-:W3:Y:S04]  /*2940*/  LDS R11, [R2+0xc] ;  /* 0x00000c00020b7984 */ /* 0x000ee80000000800 */
[----:B------:R-:W4:Y:S04]  /*2950*/  LDS R13, [R2+0x10] ;  /* 0x00001000020d7984 */ /* 0x000f280000000800 */
[----:B------:R-:W5:Y:S04]  /*2960*/  LDS R15, [R2+0x14] ;  /* 0x00001400020f7984 */ /* 0x000f680000000800 */
[----:B------:R-:W5:Y:S04]  /*2970*/  LDS R17, [R2+0x18] ;  /* 0x0000180002117984 */ /* 0x000f680000000800 */
[----:B------:R-:W5:Y:S01]  /*2980*/  LDS R19, [R2+0x1c] ;  /* 0x00001c0002137984 */ /* 0x000f620000000800 */
[----:B0-----:R-:W-:-:S04]  /*2990*/  FADD R4, R5, R4 ;  /* 0x0000000405047221 */ /* 0x001fc80000000000 */
[----:B-1----:R-:W-:-:S04]  /*29a0*/  FADD R4, R4, R7 ;  /* 0x0000000704047221 */ /* 0x002fc80000000000 */
[----:B--2---:R-:W-:-:S04]  /*29b0*/  FADD R4, R4, R9 ;  /* 0x0000000904047221 */ /* 0x004fc80000000000 */
[----:B---3--:R-:W-:-:S04]  /*29c0*/  FADD R4, R4, R11 ;  /* 0x0000000b04047221 */ /* 0x008fc80000000000 */
[----:B----4-:R-:W-:-:S04]  /*29d0*/  FADD R4, R4, R13 ;  /* 0x0000000d04047221 */ /* 0x010fc80000000000 */
[----:B-----5:R-:W-:-:S04]  /*29e0*/  FADD R4, R4, R15 ;  /* 0x0000000f04047221 */ /* 0x020fc80000000000 */
[----:B------:R-:W-:-:S04]  /*29f0*/  FADD R4, R4, R17 ;  /* 0x0000001104047221 */ /* 0x000fc80000000000 */
[----:B------:R-:W-:-:S07]  /*2a00*/  FADD R5, R4, R19 ;  /* 0x0000001304057221 */ /* 0x000fce0000000000 */
.L_x_37:
        /* <DEDUP_REMOVED lines=12> */
[----:B------:R-:W3:Y:S01]  /*2ad0*/  LDS R11, [R2+0xc] ;  /* 0x00000c00020b7984 */ /* 0x000ee20000000800 */
[----:B0-----:R-:W-:-:S04]  /*2ae0*/  FADD R4, R5, R4 ;  /* 0x0000000405047221 */ /* 0x001fc80000000000 */
[----:B-1----:R-:W-:-:S04]  /*2af0*/  FADD R4, R4, R7 ;  /* 0x0000000704047221 */ /* 0x002fc80000000000 */
[----:B--2---:R-:W-:-:S04]  /*2b00*/  FADD R4, R4, R9 ;  /* 0x0000000904047221 */ /* 0x004fc80000000000 */
[----:B---3--:R-:W-:-:S07]  /*2b10*/  FADD R5, R4, R11 ;  /* 0x0000000b04057221 */ /* 0x008fce0000000000 */
.L_x_38:
[----:B------:R-:W-:Y:S05]  /*2b20*/  BRA.U !UP0, `(.L_x_36) ;  /* 0x00000001083c7547 */ /* 0x000fea000b800000 */
[----:B------:R-:W0:Y:S01]  /*2b30*/  S2UR UR5, SR_CgaCtaId ;  /* 0x00000000000579c3 */ /* 0x000e220000008800 */
[----:B------:R-:W-:Y:S01]  /*2b40*/  UMOV UR4, 0x400 ;  /* 0x0000040000047882 */ /* 0x000fe20000000000 */
[----:B------:R-:W-:Y:S01]  /*2b50*/  IMAD.IADD R0, R0, 0x1, R3 ;  /* 0x0000000100007824 */ /* 0x000fe200078e0203 */
[----:B------:R-:W-:-:S04]  /*2b60*/  MOV R2, UR10 ;  /* 0x0000000a00027c02 */ /* 0x000fc80008000f00 */
[----:B------:R-:W-:Y:S01]  /*2b70*/  ISETP.NE.AND P2, PT, R2, 0x1, PT ;  /* 0x000000010200780c */ /* 0x000fe20003f45270 */
[----:B0-----:R-:W-:-:S06]  /*2b80*/  ULEA UR4, UR5, UR4, 0x18 ;  /* 0x0000000405047291 */ /* 0x001fcc000f8ec0ff */
[----:B------:R-:W-:-:S05]  /*2b90*/  LEA R3, R0, UR4, 0x2 ;  /* 0x0000000400037c11 */ /* 0x000fca000f8e10ff */
[----:B------:R-:W0:Y:S02]  /*2ba0*/  LDS R0, [R3] ;  /* 0x0000000003007984 */ /* 0x000e240000000800 */
[----:B0-----:R-:W-:Y:S01]  /*2bb0*/  FADD R5, R5, R0 ;  /* 0x0000000005057221 */ /* 0x001fe20000000000 */
[----:B------:R-:W-:Y:S06]  /*2bc0*/  @!P2 BRA `(.L_x_36) ;  /* 0x000000000014a947 */ /* 0x000fec0003800000 */
[----:B------:R-:W-:Y:S01]  /*2bd0*/  ISETP.NE.AND P2, PT, R2, 0x2, PT ;  /* 0x000000020200780c */ /* 0x000fe20003f45270 */
[----:B------:R-:W0:-:S12]  /*2be0*/  LDS R0, [R3+0x4] ;  /* 0x0000040003007984 */ /* 0x000e180000000800 */
[----:B------:R-:W1:Y:S01]  /*2bf0*/  @P2 LDS R2, [R3+0x8] ;  /* 0x0000080003022984 */ /* 0x000e620000000800 */
[----:B0-----:R-:W-:-:S04]  /*2c00*/  FADD R5, R5, R0 ;  /* 0x0000000005057221 */ /* 0x001fc80000000000 */
[----:B-1----:R-:W-:-:S07]  /*2c10*/  @P2 FADD R5, R5, R2 ;  /* 0x0000000205052221 */ /* 0x002fce0000000000 */
.L_x_36:
[----:B------:R-:W0:Y:S01]  /*2c20*/  LDCU.64 UR4, c[0x0][0x3d0] ;  /* 0x00007a00ff0477ac */ /* 0x000e220008000a00 */
[----:B------:R-:W-:-:S05]  /*2c30*/  IADD3 R0, P2, PT, R33, UR14, RZ ;  /* 0x0000000e21007c10 */ /* 0x000fca000ff5e0ff */
[----:B------:R-:W-:Y:S01]  /*2c40*/  IMAD.X R3, RZ, RZ, UR16, P2 ;  /* 0x00000010ff037e24 */ /* 0x000fe200090e06ff */
[C---:B0-----:R-:W-:Y:S01]  /*2c50*/  LEA R2, P2, R0.reuse, UR4, 0x2 ;  /* 0x0000000400027c11 */ /* 0x041fe2000f8410ff */
[----:B------:R-:W0:Y:S01]  /*2c60*/  LDCU UR4, c[0x0][0x390] ;  /* 0x00007200ff0477ac */ /* 0x000e220008000800 */
[----:B------:R-:W-:Y:S02]  /*2c70*/  IADD3 R33, PT, PT, R33, 0x100, RZ ;  /* 0x0000010021217810 */ /* 0x000fe40007ffe0ff */
[----:B------:R-:W-:-:S05]  /*2c80*/  LEA.HI.X R3, R0, UR5, R3, 0x2, P2 ;  /* 0x0000000500037c11 */ /* 0x000fca00090f1403 */
[----:B------:R1:W-:Y:S01]  /*2c90*/  REDG.E.ADD.F32.FTZ.RN.STRONG.GPU desc[UR12][R2.64], R5 ;  /* 0x00000005020079a6 */ /* 0x0003e2000c12f30c */
[----:B0-----:R-:W-:-:S13]  /*2ca0*/  ISETP.GE.AND P2, PT, R33, UR4, PT ;  /* 0x0000000421007c0c */ /* 0x001fda000bf46270 */
[----:B-1----:R-:W-:Y:S05]  /*2cb0*/  @!P2 BRA `(.L_x_39) ;  /* 0xfffffff80024a947 */ /* 0x002fea000383ffff */
[----:B------:R-:W-:Y:S05]  /*2cc0*/  EXIT ;  /* 0x000000000000794d */ /* 0x000fea0003800000 */
.L_x_33:
[----:B------:R-:W-:Y:S01]  /*2cd0*/  LOP3.LUT R0, RZ, R33, RZ, 0x33, !PT ;  /* 0x00000021ff007212 */ /* 0x000fe200078e33ff */
[----:B------:R-:W-:Y:S04]  /*2ce0*/  BSSY.RECONVERGENT B0, `(.L_x_40) ;  /* 0x0000013000007945 */ /* 0x000fe80003800200 */
[----:B------:R-:W-:-:S05]  /*2cf0*/  VIADD R0, R0, UR4 ;  /* 0x0000000400007c36 */ /* 0x000fca0008000000 */
[C---:B------:R-:W-:Y:S02]  /*2d00*/  LOP3.LUT R2, R0.reuse, 0x300, RZ, 0xc0, !PT ;  /* 0x0000030000027812 */ /* 0x040fe400078ec0ff */
[----:B------:R-:W-:Y:S02]  /*2d10*/  ISETP.GE.U32.AND P1, PT, R0, 0x300, PT ;  /* 0x000003000000780c */ /* 0x000fe40003f26070 */
[----:B------:R-:W-:-:S13]  /*2d20*/  ISETP.NE.AND P0, PT, R2, 0x300, PT ;  /* 0x000003000200780c */ /* 0x000fda0003f05270 */
[----:B------:R-:W-:Y:S05]  /*2d30*/  @!P0 BRA `(.L_x_41) ;  /* 0x0000000000348947 */ /* 0x000fea0003800000 */
[----:B------:R-:W0:Y:S01]  /*2d40*/  LDC.64 R6, c[0x0][0x3d0] ;  /* 0x0000f400ff067b82 */ /* 0x000e220000000a00 */
[----:B------:R-:W-:Y:S02]  /*2d50*/  LEA.HI R0, R0, 0x1, RZ, 0x18 ;  /* 0x0000000100007811 */ /* 0x000fe400078fc0ff */
[----:B------:R-:W-:Y:S02]  /*2d60*/  MOV R4, RZ ;  /* 0x000000ff00047202 */ /* 0x000fe40000000f00 */
[----:B------:R-:W-:-:S07]  /*2d70*/  LOP3.LUT R5, R0, 0x3, RZ, 0xc0, !PT ;  /* 0x0000000300057812 */ /* 0x000fce00078ec0ff */
.L_x_42:
[----:B------:R-:W-:Y:S02]  /*2d80*/  IADD3 R0, P0, PT, R33, UR14, RZ ;  /* 0x0000000e21007c10 */ /* 0x000fe4000ff1e0ff */
[----:B------:R-:W-:-:S03]  /*2d90*/  IADD3 R4, PT, PT, R4, 0x1, RZ ;  /* 0x0000000104047810 */ /* 0x000fc60007ffe0ff */
[----:B------:R-:W-:Y:S01]  /*2da0*/  IMAD.X R3, RZ, RZ, UR16, P0 ;  /* 0x00000010ff037e24 */ /* 0x000fe200080e06ff */
[----:B0-----:R-:W-:-:S04]  /*2db0*/  LEA R2, P0, R0, R6, 0x2 ;  /* 0x0000000600027211 */ /* 0x001fc800078010ff */
[----:B------:R-:W-:Y:S02]  /*2dc0*/  LEA.HI.X R3, R0, R7, R3, 0x2, P0 ;  /* 0x0000000700037211 */ /* 0x000fe400000f1403 */
[----:B------:R-:W-:-:S03]  /*2dd0*/  ISETP.NE.AND P0, PT, R4, R5, PT ;  /* 0x000000050400720c */ /* 0x000fc60003f05270 */
[----:B------:R1:W-:Y:S01]  /*2de0*/  REDG.E.ADD.F32.FTZ.RN.STRONG.GPU desc[UR12][R2.64], RZ ;  /* 0x000000ff020079a6 */ /* 0x0003e2000c12f30c */
[----:B------:R-:W-:-:S09]  /*2df0*/  VIADD R33, R33, 0x100 ;  /* 0x0000010021217836 */ /* 0x000fd20000000000 */
[----:B-1----:R-:W-:Y:S05]  /*2e00*/  @P0 BRA `(.L_x_42) ;  /* 0xfffffffc00dc0947 */ /* 0x002fea000383ffff */
.L_x_41:
[----:B------:R-:W-:Y:S05]  /*2e10*/  BSYNC.RECONVERGENT B0 ;  /* 0x0000000000007941 */ /* 0x000fea0003800200 */
.L_x_40:
[----:B------:R-:W-:Y:S05]  /*2e20*/  @!P1 EXIT ;  /* 0x000000000000994d */ /* 0x000fea0003800000 */
[----:B------:R-:W0:Y:S02]  /*2e30*/  LDCU.64 UR6, c[0x0][0x3d0] ;  /* 0x00007a00ff0677ac */ /* 0x000e240008000a00 */
.L_x_43:
[C---:B------:R-:W-:Y:S01]  /*2e40*/  IADD3 R0, P0, PT, R33.reuse, UR14, RZ ;  /* 0x0000000e21007c10 */ /* 0x040fe2000ff1e0ff */
[----:B------:R-:W-:-:S03]  /*2e50*/  VIADD R33, R33, 0x400 ;  /* 0x0000040021217836 */ /* 0x000fc60000000000 */
[----:B-1----:R-:W-:Y:S02]  /*2e60*/  IADD3.X R3, PT, PT, RZ, UR16, RZ, P0, !PT ;  /* 0x00000010ff037c10 */ /* 0x002fe400087fe4ff */
[----:B0-----:R-:W-:-:S04]  /*2e70*/  LEA R2, P0, R0, UR6, 0x2 ;  /* 0x0000000600027c11 */ /* 0x001fc8000f8010ff */
[----:B------:R-:W-:Y:S02]  /*2e80*/  LEA.HI.X R3, R0, UR7, R3, 0x2, P0 ;  /* 0x0000000700037c11 */ /* 0x000fe400080f1403 */
[----:B------:R-:W-:-:S03]  /*2e90*/  ISETP.GE.AND P0, PT, R33, UR4, PT ;  /* 0x0000000421007c0c */ /* 0x000fc6000bf06270 */
[----:B------:R1:W-:Y:S04]  /*2ea0*/  REDG.E.ADD.F32.FTZ.RN.STRONG.GPU desc[UR12][R2.64], RZ ;  /* 0x000000ff020079a6 */ /* 0x0003e8000c12f30c */
[----:B------:R1:W-:Y:S04]  /*2eb0*/  REDG.E.ADD.F32.FTZ.RN.STRONG.GPU desc[UR12][R2.64+0x400], RZ ;  /* 0x000400ff020079a6 */ /* 0x0003e8000c12f30c */
[----:B------:R1:W-:Y:S04]  /*2ec0*/  REDG.E.ADD.F32.FTZ.RN.STRONG.GPU desc[UR12][R2.64+0x800], RZ ;  /* 0x000800ff020079a6 */ /* 0x0003e8000c12f30c */
[----:B------:R1:W-:Y:S01]  /*2ed0*/  REDG.E.ADD.F32.FTZ.RN.STRONG.GPU desc[UR12][R2.64+0xc00], RZ ;  /* 0x000c00ff020079a6 */ /* 0x0003e2000c12f30c */
[----:B------:R-:W-:Y:S05]  /*2ee0*/  @!P0 BRA `(.L_x_43) ;  /* 0xfffffffc00d48947 */ /* 0x000fea000383ffff */
[----:B------:R-:W-:Y:S05]  /*2ef0*/  EXIT ;  /* 0x000000000000794d */ /* 0x000fea0003800000 */
.L_x_44:
[----:B------:R-:W-:-:S00]  /*2f00*/  BRA `(.L_x_44) ;  /* 0xfffffffc00fc7947 */ /* 0x000fc0000383ffff */
[----:B------:R-:W-:-:S00]  /*2f10*/  NOP ;  /* 0x0000000000007918 */ /* 0x000fc00000000000 */
        /* <DEDUP_REMOVED lines=14> */
.L_x_53:


//--------------------- .text._Z18PolynomForwardImplPKfiS0_iiPf --------------------------
	.section	.text._Z18PolynomForwardImplPKfiS0_iiPf,"ax",@progbits
	.align	128
        .global         _Z18PolynomForwardImplPKfiS0_iiPf
        .type           _Z18PolynomForwardImplPKfiS0_iiPf,@function
        .size           _Z18PolynomForwardImplPKfiS0_iiPf,(.L_x_54 - _Z18PolynomForwardImplPKfiS0_iiPf)
        .other          _Z18PolynomForwardImplPKfiS0_iiPf,@"STO_CUDA_ENTRY STV_DEFAULT"
_Z18PolynomForwardImplPKfiS0_iiPf:
.text._Z18PolynomForwardImplPKfiS0_iiPf:
[----:B------:R-:W-:Y:S01]  /*0000*/  LDC R1, c[0x0][0x37c] ;  /* 0x0000df00ff017b82 */ /* 0x000fe20000000800 */
[----:B------:R-:W0:Y:S01]  /*0010*/  S2R R11, SR_TID.X ;  /* 0x00000000000b7919 */ /* 0x000e220000002100 */
[----:B------:R-:W0:Y:S02]  /*0020*/  LDCU UR5, c[0x0][0x388] ;  /* 0x00007100ff0577ac */ /* 0x000e240008000800 */
[----:B0-----:R-:W-:-:S13]  /*0030*/  ISETP.GE.AND P0, PT, R11, UR5, PT ;  /* 0x000000050b007c0c */ /* 0x001fda000bf06270 */
[----:B------:R-:W-:Y:S05]  /*0040*/  @P0 EXIT ;  /* 0x000000000000094d */ /* 0x000fea0003800000 */
[----:B------:R-:W0:Y:S01]  /*0050*/  S2UR UR4, SR_CTAID.X ;  /* 0x00000000000479c3 */ /* 0x000e220000002500 */
[----:B------:R-:W0:Y:S01]  /*0060*/  LDCU UR8, c[0x0][0x398] ;  /* 0x00007300ff0877ac */ /* 0x000e220008000800 */
[----:B------:R-:W1:Y:S01]  /*0070*/  S2R R8, SR_CTAID.Y ;  /* 0x0000000000087919 */ /* 0x000e620000002600 */
[----:B------:R-:W-:Y:S01]  /*0080*/  IMAD.MOV.U32 R9, RZ, RZ, RZ ;  /* 0x000000ffff097224 */ /* 0x000fe200078e00ff */
[----:B------:R-:W2:Y:S01]  /*0090*/  LDCU.64 UR6, c[0x0][0x358] ;  /* 0x00006b00ff0677ac */ /* 0x000ea20008000a00 */
[----:B0-----:R-:W-:-:S09]  /*00a0*/  UISETP.GE.AND UP0, UPT, UR4, UR8, UPT ;  /* 0x000000080400728c */ /* 0x001fd2000bf06270 */
[----:B--2---:R-:W-:Y:S05]  /*00b0*/  BRA.U UP0, `(.L_x_45) ;  /* 0x0000000100587547 */ /* 0x004fea000b800000 */
[----:B------:R-:W0:Y:S01]  /*00c0*/  LDC R13, c[0x0][0x370] ;  /* 0x0000dc00ff0d7b82 */ /* 0x000e220000000800 */
[----:B------:R-:W-:Y:S01]  /*00d0*/  IMAD.U32 R0, RZ, RZ, UR4 ;  /* 0x00000004ff007e24 */ /* 0x000fe2000f8e00ff */
[----:B------:R-:W2:Y:S01]  /*00e0*/  LDCU UR9, c[0x0][0x39c] ;  /* 0x00007380ff0977ac */ /* 0x000ea20008000800 */
[----:B------:R-:W-:Y:S01]  /*00f0*/  IMAD.MOV.U32 R9, RZ, RZ, RZ ;  /* 0x000000ffff097224 */ /* 0x000fe200078e00ff */
[----:B------:R-:W3:Y:S04]  /*0100*/  LDCU.64 UR10, c[0x0][0x380] ;  /* 0x00007000ff0a77ac */ /* 0x000ee80008000a00 */
[----:B------:R-:W4:Y:S02]  /*0110*/  LDC.64 R2, c[0x0][0x390] ;  /* 0x0000e400ff027b82 */ /* 0x000f240000000a00 */
.L_x_46:
[C---:B------:R-:W-:Y:S02]  /*0120*/  IMAD R4, R0.reuse, UR5, RZ ;  /* 0x0000000500047c24 */ /* 0x040fe4000f8e02ff */
[----:B--2---:R-:W-:-:S03]  /*0130*/  IMAD R5, R0, UR9, RZ ;  /* 0x0000000900057c24 */ /* 0x004fc6000f8e02ff */
[C---:B------:R-:W-:Y:S02]  /*0140*/  IADD3 R12, P0, PT, R4.reuse, R11, RZ ;  /* 0x0000000b040c7210 */ /* 0x040fe40007f1e0ff */
[C---:B-1----:R-:W-:Y:S02]  /*0150*/  IADD3 R7, P1, PT, R5.reuse, R8, RZ ;  /* 0x0000000805077210 */ /* 0x042fe40007f3e0ff */
[----:B------:R-:W-:Y:S02]  /*0160*/  LEA.HI.X.SX32 R15, R4, RZ, 0x1, P0 ;  /* 0x000000ff040f7211 */ /* 0x000fe400000f0eff */
[----:B------:R-:W-:Y:S02]  /*0170*/  LEA.HI.X.SX32 R10, R5, RZ, 0x1, P1 ;  /* 0x000000ff050a7211 */ /* 0x000fe400008f0eff */
[----:B---3--:R-:W-:Y:S02]  /*0180*/  LEA R4, P0, R12, UR10, 0x2 ;  /* 0x0000000a0c047c11 */ /* 0x008fe4000f8010ff */
[----:B----4-:R-:W-:-:S02]  /*0190*/  LEA R6, P1, R7, R2, 0x2 ;  /* 0x0000000207067211 */ /* 0x010fc400078210ff */
[----:B------:R-:W-:Y:S02]  /*01a0*/  LEA.HI.X R5, R12, UR11, R15, 0x2, P0 ;  /* 0x0000000b0c057c11 */ /* 0x000fe400080f140f */
[----:B------:R-:W-:-:S03]  /*01b0*/  LEA.HI.X R7, R7, R3, R10, 0x2, P1 ;  /* 0x0000000307077211 */ /* 0x000fc600008f140a */
[----:B------:R-:W2:Y:S04]  /*01c0*/  LDG.E.CONSTANT R4, desc[UR6][R4.64] ;  /* 0x0000000604047981 */ /* 0x000ea8000c1e9900 */
[----:B------:R-:W2:Y:S01]  /*01d0*/  LDG.E.CONSTANT R6, desc[UR6][R6.64] ;  /* 0x0000000606067981 */ /* 0x000ea2000c1e9900 */
[----:B0-----:R-:W-:-:S05]  /*01e0*/  IMAD.IADD R0, R13, 0x1, R0 ;  /* 0x000000010d007824 */ /* 0x001fca00078e0200 */
[----:B------:R-:W-:Y:S01]  /*01f0*/  ISETP.GE.AND P0, PT, R0, UR8, PT ;  /* 0x0000000800007c0c */ /* 0x000fe2000bf06270 */
[----:B--2---:R-:W-:-:S12]  /*0200*/  FFMA R9, R4, R6, R9 ;  /* 0x0000000604097223 */ /* 0x004fd80000000009 */
[----:B------:R-:W-:Y:S05]  /*0210*/  @!P0 BRA `(.L_x_46) ;  /* 0xfffffffc00c08947 */ /* 0x000fea000383ffff */
.L_x_45:
[----:B------:R-:W0:Y:S01]  /*0220*/  LDCU.64 UR12, c[0x0][0x3a0] ;  /* 0x00007400ff0c77ac */ /* 0x000e220008000a00 */
[----:B-1----:R-:W-:-:S05]  /*0230*/  IMAD R8, R8, UR5, RZ ;  /* 0x0000000508087c24 */ /* 0x002fca000f8e02ff */
[----:B------:R-:W-:-:S05]  /*0240*/  IADD3 R11, P0, PT, R8, R11, RZ ;  /* 0x0000000b080b7210 */ /* 0x000fca0007f1e0ff */
[----:B------:R-:W-:Y:S01]  /*0250*/  IMAD.X R0, RZ, RZ, RZ, P0 ;  /* 0x000000ffff007224 */ /* 0x000fe200000e06ff */
[----:B0-----:R-:W-:-:S04]  /*0260*/  LEA R2, P0, R11, UR12, 0x2 ;  /* 0x0000000c0b027c11 */ /* 0x001fc8000f8010ff */
[----:B------:R-:W-:-:S05]  /*0270*/  LEA.HI.X R3, R11, UR13, R0, 0x2, P0 ;  /* 0x0000000d0b037c11 */ /* 0x000fca00080f1400 */
[----:B------:R-:W-:Y:S01]  /*0280*/  REDG.E.ADD.F32.FTZ.RN.STRONG.GPU desc[UR6][R2.64], R9 ;  /* 0x00000009020079a6 */ /* 0x000fe2000c12f306 */
[----:B------:R-:W-:Y:S05]  /*0290*/  EXIT ;  /* 0x000000000000794d */ /* 0x000fea0003800000 */
.L_x_47:
        /* <DEDUP_REMOVED lines=14> */
.L_x_54:


//--------------------- .text._Z16PolynomProbsImplPKfiPKiS0_S2_ifPf --------------------------
	.section	.text._Z16PolynomProbsImplPKfiPKiS0_S2_ifPf,"ax",@progbits
	.align	128
        .global         _Z16PolynomProbsImplPKfiPKiS0_S2_ifPf
        .type           _Z16PolynomProbsImplPKfiPKiS0_S2_ifPf,@function
        .size           _Z16PolynomProbsImplPKfiPKiS0_S2_ifPf,(.L_x_55 - _Z16PolynomProbsImplPKfiPKiS0_S2_ifPf)
        .other          _Z16PolynomProbsImplPKfiPKiS0_S2_ifPf,@"STO_CUDA_ENTRY STV_DEFAULT"
_Z16PolynomProbsImplPKfiPKiS0_S2_ifPf:
.text._Z16PolynomProbsImplPKfiPKiS0_S2_ifPf:
[----:B------:R-:W-:Y:S01]  /*0000*/  LDC R1, c[0x0][0x37c] ;  /* 0x0000df00ff017b82 */ /* 0x000fe20000000800 */
[----:B------:R-:W0:Y:S01]  /*0010*/  S2R R0, SR_TID.X ;  /* 0x0000000000007919 */ /* 0x000e220000002100 */
[----:B------:R-:W0:Y:S02]  /*0020*/  LDCU UR4, c[0x0][0x388] ;  /* 0x00007100ff0477ac */ /* 0x000e240008000800 */
[----:B0-----:R-:W-:-:S13]  /*0030*/  ISETP.GE.U32.AND P0, PT, R0, UR4, PT ;  /* 0x0000000400007c0c */ /* 0x001fda000bf06070 */
[----:B------:R-:W-:Y:S05]  /*0040*/  @P0 EXIT ;  /* 0x000000000000094d */ /* 0x000fea0003800000 */
[----:B------:R-:W0:Y:S08]  /*0050*/  S2UR UR4, SR_CTAID.X ;  /* 0x00000000000479c3 */ /* 0x000e300000002500 */
[----:B------:R-:W0:Y:S02]  /*0060*/  LDC R2, c[0x0][0x3a8] ;  /* 0x0000ea00ff027b82 */ /* 0x000e240000000800 */
[----:B0-----:R-:W-:-:S13]  /*0070*/  ISETP.LE.AND P0, PT, R2, UR4, PT ;  /* 0x0000000402007c0c */ /* 0x001fda000bf03270 */
[----:B------:R-:W-:Y:S05]  /*0080*/  @P0 EXIT ;  /* 0x000000000000094d */ /* 0x000fea0003800000 */
[----:B------:R-:W-:Y:S01]  /*0090*/  IMAD.U32 R2, RZ, RZ, UR4 ;  /* 0x00000004ff027e24 */ /* 0x000fe2000f8e00ff */
[----:B------:R-:W0:Y:S01]  /*00a0*/  LDCU.64 UR6, c[0x0][0x358] ;  /* 0x00006b00ff0677ac */ /* 0x000e220008000a00 */
[----:B------:R-:W-:-:S05]  /*00b0*/  NOP ;  /* 0x0000000000007918 */ /* 0x000fca0000000000 */
.L_x_51:
[----:B------:R-:W1:Y:S02]  /*00c0*/  LDC.64 R4, c[0x0][0x3a0] ;  /* 0x0000e800ff047b82 */ /* 0x000e640000000a00 */
[----:B-1----:R-:W-:-:S05]  /*00d0*/  IMAD.WIDE R4, R2, 0x4, R4 ;  /* 0x0000000402047825 */ /* 0x002fca00078e0204 */
[----:B0-----:R-:W2:Y:S04]  /*00e0*/  LDG.E R10, desc[UR6][R4.64] ;  /* 0x00000006040a7981 */ /* 0x001ea8000c1e1900 */
[----:B------:R-:W2:Y:S01]  /*00f0*/  LDG.E R7, desc[UR6][R4.64+0x4] ;  /* 0x0000040604077981 */ /* 0x000ea2000c1e1900 */
[----:B------:R-:W-:Y:S02]  /*0100*/  IMAD.MOV.U32 R3, RZ, RZ, 0x3f800000 ;  /* 0x3f800000ff037424 */ /* 0x000fe400078e00ff */
[----:B--2---:R-:W-:-:S05]  /*0110*/  IMAD.IADD R6, R7, 0x1, -R10 ;  /* 0x0000000107067824 */ /* 0x004fca00078e0a0a */
[----:B------:R-:W-:-:S13]  /*0120*/  ISETP.GE.AND P0, PT, R6, 0x1, PT ;  /* 0x000000010600780c */ /* 0x000fda0003f06270 */
[----:B------:R-:W-:Y:S05]  /*0130*/  @!P0 BRA `(.L_x_48) ;  /* 0x0000000400dc8947 */ /* 0x000fea0003800000 */
[----:B------:R-:W-:Y:S01]  /*0140*/  IMAD.IADD R3, R10, 0x1, -R7 ;  /* 0x000000010a037824 */ /* 0x000fe200078e0a07 */
[----:B------:R-:W-:Y:S01]  /*0150*/  LOP3.LUT R18, R6, 0x3, RZ, 0xc0, !PT ;  /* 0x0000000306127812 */ /* 0x000fe200078ec0ff */
[----:B------:R-:W-:Y:S01]  /*0160*/  IMAD.MOV.U32 R15, RZ, RZ, RZ ;  /* 0x000000ffff0f7224 */ /* 0x000fe200078e00ff */
[----:B------:R-:W-:Y:S02]  /*0170*/  SHF.R.S32.HI R11, RZ, 0x1f, R10 ;  /* 0x0000001fff0b7819 */ /* 0x000fe4000001140a */
[----:B------:R-:W-:Y:S01]  /*0180*/  ISETP.GT.U32.AND P1, PT, R3, -0x4, PT ;  /* 0xfffffffc0300780c */ /* 0x000fe20003f24070 */
[----:B------:R-:W-:Y:S01]  /*0190*/  IMAD.MOV.U32 R3, RZ, RZ, 0x3f800000 ;  /* 0x3f800000ff037424 */ /* 0x000fe200078e00ff */
[----:B------:R-:W-:-:S11]  /*01a0*/  ISETP.NE.AND P0, PT, R18, RZ, PT ;  /* 0x000000ff1200720c */ /* 0x000fd60003f05270 */
[----:B------:R-:W-:Y:S05]  /*01b0*/  @P1 BRA `(.L_x_49) ;  /* 0x0000000000f81947 */ /* 0x000fea0003800000 */
[----:B------:R-:W-:Y:S01]  /*01c0*/  LOP3.LUT R15, R6, 0x7ffffffc, RZ, 0xc0, !PT ;  /* 0x7ffffffc060f7812 */ /* 0x000fe200078ec0ff */
[C---:B------:R-:W-:Y:S01]  /*01d0*/  IMAD.SHL.U32 R21, R10.reuse, 0x4, RZ ;  /* 0x000000040a157824 */ /* 0x040fe200078e00ff */
[----:B------:R-:W-:Y:S01]  /*01e0*/  SHF.L.U64.HI R20, R10, 0x2, R11 ;  /* 0x000000020a147819 */ /* 0x000fe2000001020b */
[----:B------:R-:W-:Y:S01]  /*01f0*/  IMAD.MOV.U32 R3, RZ, RZ, 0x3f800000 ;  /* 0x3f800000ff037424 */ /* 0x000fe200078e00ff */
[----:B------:R-:W0:Y:S01]  /*0200*/  LDCU UR13, c[0x0][0x388] ;  /* 0x00007100ff0d77ac */ /* 0x000e220008000800 */
[----:B------:R-:W-:Y:S01]  /*0210*/  IMAD.MOV R14, RZ, RZ, -R15 ;  /* 0x000000ffff0e7224 */ /* 0x000fe200078e0a0f */
[----:B------:R-:W1:Y:S01]  /*0220*/  LDCU UR12, c[0x0][0x3ac] ;  /* 0x00007580ff0c77ac */ /* 0x000e620008000800 */
[----:B------:R-:W2:Y:S01]  /*0230*/  LDCU.64 UR4, c[0x0][0x380] ;  /* 0x00007000ff0477ac */ /* 0x000ea20008000a00 */
[----:B------:R-:W3:Y:S04]  /*0240*/  LDCU.128 UR8, c[0x0][0x390] ;  /* 0x00007200ff0877ac */ /* 0x000ee80008000c00 */
.L_x_50:
[----:B---3--:R-:W-:-:S04]  /*0250*/  IADD3 R4, P1, PT, R21, UR8, RZ ;  /* 0x0000000815047c10 */ /* 0x008fc8000ff3e0ff */
[----:B------:R-:W-:-:S05]  /*0260*/  IADD3.X R5, PT, PT, R20, UR9, RZ, P1, !PT ;  /* 0x0000000914057c10 */ /* 0x000fca0008ffe4ff */
[----:B------:R-:W0:Y:S04]  /*0270*/  LDG.E.CONSTANT R6, desc[UR6][R4.64] ;  /* 0x0000000604067981 */ /* 0x000e28000c1e9900 */
[----:B------:R-:W3:Y:S04]  /*0280*/  LDG.E.CONSTANT R8, desc[UR6][R4.64+0x4] ;  /* 0x0000040604087981 */ /* 0x000ee8000c1e9900 */
[----:B------:R-:W4:Y:S04]  /*0290*/  LDG.E.CONSTANT R9, desc[UR6][R4.64+0x8] ;  /* 0x0000080604097981 */ /* 0x000f28000c1e9900 */
[----:B------:R-:W5:Y:S01]  /*02a0*/  LDG.E.CONSTANT R12, desc[UR6][R4.64+0xc] ;  /* 0x00000c06040c7981 */ /* 0x000f62000c1e9900 */
[----:B0-----:R-:W-:-:S02]  /*02b0*/  IMAD R7, R6, UR13, RZ ;  /* 0x0000000d06077c24 */ /* 0x001fc4000f8e02ff */
[----:B---3--:R-:W-:-:S03]  /*02c0*/  IMAD R13, R8, UR13, RZ ;  /* 0x0000000d080d7c24 */ /* 0x008fc6000f8e02ff */
[----:B------:R-:W-:-:S04]  /*02d0*/  IADD3 R6, P1, PT, R7, R0, RZ ;  /* 0x0000000007067210 */ /* 0x000fc80007f3e0ff */
[----:B------:R-:W-:Y:S01]  /*02e0*/  LEA.HI.X.SX32 R17, R7, RZ, 0x1, P1 ;  /* 0x000000ff07117211 */ /* 0x000fe200008f0eff */
[----:B----4-:R-:W-:Y:S01]  /*02f0*/  IMAD R7, R9, UR13, RZ ;  /* 0x0000000d09077c24 */ /* 0x010fe2000f8e02ff */
[----:B--2---:R-:W-:Y:S01]  /*0300*/  LEA R16, P2, R6, UR4, 0x2 ;  /* 0x0000000406107c11 */ /* 0x004fe2000f8410ff */
[----:B-----5:R-:W-:Y:S01]  /*0310*/  IMAD R23, R12, UR13, RZ ;  /* 0x0000000d0c177c24 */ /* 0x020fe2000f8e02ff */
[----:B------:R-:W-:Y:S02]  /*0320*/  IADD3 R8, P1, PT, R21, UR10, RZ ;  /* 0x0000000a15087c10 */ /* 0x000fe4000ff3e0ff */
[----:B------:R-:W-:Y:S02]  /*0330*/  LEA.HI.X R17, R6, UR5, R17, 0x2, P2 ;  /* 0x0000000506117c11 */ /* 0x000fe400090f1411 */
[-C--:B------:R-:W-:Y:S02]  /*0340*/  IADD3 R19, P2, PT, R13, R0.reuse, RZ ;  /* 0x000000000d137210 */ /* 0x080fe40007f5e0ff */
[----:B------:R-:W-:Y:S01]  /*0350*/  IADD3.X R9, PT, PT, R20, UR11, RZ, P1, !PT ;  /* 0x0000000b14097c10 */ /* 0x000fe20008ffe4ff */
[----:B------:R-:W1:Y:S01]  /*0360*/  LDG.E.CONSTANT R16, desc[UR6][R16.64] ;  /* 0x0000000610107981 */ /* 0x000e62000c1e9900 */
[----:B------:R-:W-:-:S02]  /*0370*/  IADD3 R5, P1, PT, R7, R0, RZ ;  /* 0x0000000007057210 */ /* 0x000fc40007f3e0ff */
[----:B------:R-:W-:Y:S02]  /*0380*/  LEA.HI.X.SX32 R22, R13, RZ, 0x1, P2 ;  /* 0x000000ff0d167211 */ /* 0x000fe400010f0eff */
[----:B------:R-:W-:Y:S02]  /*0390*/  LEA R6, P2, R19, UR4, 0x2 ;  /* 0x0000000413067c11 */ /* 0x000fe4000f8410ff */
[----:B------:R-:W-:Y:S02]  /*03a0*/  LEA.HI.X.SX32 R12, R7, RZ, 0x1, P1 ;  /* 0x000000ff070c7211 */ /* 0x000fe400008f0eff */
[----:B------:R-:W-:Y:S01]  /*03b0*/  LEA R4, P1, R5, UR4, 0x2 ;  /* 0x0000000405047c11 */ /* 0x000fe2000f8210ff */
[----:B------:R-:W2:Y:S01]  /*03c0*/  LDG.E.CONSTANT R17, desc[UR6][R8.64+0x8] ;  /* 0x0000080608117981 */ /* 0x000ea2000c1e9900 */
[----:B------:R-:W-:Y:S02]  /*03d0*/  LEA.HI.X R7, R19, UR5, R22, 0x2, P2 ;  /* 0x0000000513077c11 */ /* 0x000fe400090f1416 */
[----:B------:R-:W-:Y:S01]  /*03e0*/  IADD3 R13, P2, PT, R23, R0, RZ ;  /* 0x00000000170d7210 */ /* 0x000fe20007f5e0ff */
[----:B------:R-:W1:Y:S01]  /*03f0*/  LDG.E.CONSTANT R19, desc[UR6][R8.64] ;  /* 0x0000000608137981 */ /* 0x000e62000c1e9900 */
[----:B------:R-:W-:-:S02]  /*0400*/  LEA.HI.X R5, R5, UR5, R12, 0x2, P1 ;  /* 0x0000000505057c11 */ /* 0x000fc400088f140c */
[----:B------:R-:W-:Y:S01]  /*0410*/  LEA.HI.X.SX32 R24, R23, RZ, 0x1, P2 ;  /* 0x000000ff17187211 */ /* 0x000fe200010f0eff */
[----:B------:R-:W3:Y:S01]  /*0420*/  LDG.E.CONSTANT R7, desc[UR6][R6.64] ;  /* 0x0000000606077981 */ /* 0x000ee2000c1e9900 */
[----:B------:R-:W-:-:S03]  /*0430*/  LEA R12, P1, R13, UR4, 0x2 ;  /* 0x000000040d0c7c11 */ /* 0x000fc6000f8210ff */
[----:B------:R-:W3:Y:S01]  /*0440*/  LDG.E.CONSTANT R22, desc[UR6][R8.64+0x4] ;  /* 0x0000040608167981 */ /* 0x000ee2000c1e9900 */
[----:B------:R-:W-:-:S03]  /*0450*/  LEA.HI.X R13, R13, UR5, R24, 0x2, P1 ;  /* 0x000000050d0d7c11 */ /* 0x000fc600088f1418 */
[----:B------:R-:W2:Y:S04]  /*0460*/  LDG.E.CONSTANT R4, desc[UR6][R4.64] ;  /* 0x0000000604047981 */ /* 0x000ea8000c1e9900 */
[----:B------:R-:W4:Y:S04]  /*0470*/  LDG.E.CONSTANT R23, desc[UR6][R8.64+0xc] ;  /* 0x00000c0608177981 */ /* 0x000f28000c1e9900 */
[----:B------:R-:W4:Y:S01]  /*0480*/  LDG.E.CONSTANT R12, desc[UR6][R12.64] ;  /* 0x000000060c0c7981 */ /* 0x000f22000c1e9900 */
[----:B------:R-:W-:-:S05]  /*0490*/  VIADD R14, R14, 0x4 ;  /* 0x000000040e0e7836 */ /* 0x000fca0000000000 */
[----:B------:R-:W-:Y:S02]  /*04a0*/  ISETP.NE.AND P1, PT, R14, RZ, PT ;  /* 0x000000ff0e00720c */ /* 0x000fe40003f25270 */
[----:B------:R-:W-:-:S05]  /*04b0*/  IADD3 R21, P2, PT, R21, 0x10, RZ ;  /* 0x0000001015157810 */ /* 0x000fca0007f5e0ff */
[----:B------:R-:W-:Y:S02]  /*04c0*/  IMAD.X R20, RZ, RZ, R20, P2 ;  /* 0x000000ffff147224 */ /* 0x000fe400010e0614 */
[----:B-1----:R-:W-:-:S05]  /*04d0*/  FFMA R16, R16, UR12, -R19 ;  /* 0x0000000c10107c23 */ /* 0x002fca0008000813 */
[----:B------:R-:W-:Y:S01]  /*04e0*/  FMNMX R16, RZ, R16, !PT ;  /* 0x00000010ff107209 */ /* 0x000fe20007800000 */
[----:B---3--:R-:W-:-:S04]  /*04f0*/  FFMA R22, R7, UR12, -R22 ;  /* 0x0000000c07167c23 */ /* 0x008fc80008000816 */
[----:B------:R-:W-:Y:S01]  /*0500*/  FMUL R16, R16, R3 ;  /* 0x0000000310107220 */ /* 0x000fe20000400000 */
[----:B--2---:R-:W-:Y:S01]  /*0510*/  FFMA R17, R4, UR12, -R17 ;  /* 0x0000000c04117c23 */ /* 0x004fe20008000811 */
[----:B------:R-:W-:-:S04]  /*0520*/  FMNMX R7, RZ, R22, !PT ;  /* 0x00000016ff077209 */ /* 0x000fc80007800000 */
[----:B------:R-:W-:Y:S01]  /*0530*/  FMNMX R4, RZ, R17, !PT ;  /* 0x00000011ff047209 */ /* 0x000fe20007800000 */
[----:B------:R-:W-:Y:S01]  /*0540*/  FMUL R7, R16, R7 ;  /* 0x0000000710077220 */ /* 0x000fe20000400000 */
[----:B----4-:R-:W-:-:S03]  /*0550*/  FFMA R23, R12, UR12, -R23 ;  /* 0x0000000c0c177c23 */ /* 0x010fc60008000817 */
[----:B------:R-:W-:Y:S02]  /*0560*/  FMUL R4, R7, R4 ;  /* 0x0000000407047220 */ /* 0x000fe40000400000 */
[----:B------:R-:W-:-:S05]  /*0570*/  FMNMX R23, RZ, R23, !PT ;  /* 0x00000017ff177209 */ /* 0x000fca0007800000 */
[----:B------:R-:W-:Y:S01]  /*0580*/  FMUL R3, R4, R23 ;  /* 0x0000001704037220 */ /* 0x000fe20000400000 */
[----:B------:R-:W-:Y:S06]  /*0590*/  @P1 BRA `(.L_x_50) ;  /* 0xfffffffc002c1947 */ /* 0x000fec000383ffff */
.L_x_49:
[----:B------:R-:W-:Y:S05]  /*05a0*/  @!P0 BRA `(.L_x_48) ;  /* 0x0000000000c08947 */ /* 0x000fea0003800000 */
[----:B------:R-:W0:Y:S01]  /*05b0*/  LDCU.128 UR8, c[0x0][0x390] ;  /* 0x00007200ff0877ac */ /* 0x000e220008000c00 */
[----:B------:R-:W-:Y:S01]  /*05c0*/  IADD3 R10, P0, PT, R10, R15, RZ ;  /* 0x0000000f0a0a7210 */ /* 0x000fe20007f1e0ff */
[----:B------:R-:W1:Y:S01]  /*05d0*/  LDC R13, c[0x0][0x388] ;  /* 0x0000e200ff0d7b82 */ /* 0x000e620000000800 */
[----:B------:R-:W2:Y:S03]  /*05e0*/  LDCU.64 UR4, c[0x0][0x380] ;  /* 0x00007000ff0477ac */ /* 0x000ea60008000a00 */
[----:B------:R-:W-:Y:S02]  /*05f0*/  IMAD.X R11, RZ, RZ, R11, P0 ;  /* 0x000000ffff0b7224 */ /* 0x000fe400000e060b */
[----:B------:R-:W-:-:S03]  /*0600*/  IMAD.SHL.U32 R8, R10, 0x4, RZ ;  /* 0x000000040a087824 */ /* 0x000fc600078e00ff */
[----:B------:R-:W-:Y:S02]  /*0610*/  SHF.L.U64.HI R11, R10, 0x2, R11 ;  /* 0x000000020a0b7819 */ /* 0x000fe4000001020b */
[----:B0-----:R-:W-:Y:S01]  /*0620*/  IADD3 R6, P0, PT, R8, UR8, RZ ;  /* 0x0000000808067c10 */ /* 0x001fe2000ff1e0ff */
[----:B------:R-:W0:Y:S03]  /*0630*/  LDCU UR8, c[0x0][0x3ac] ;  /* 0x00007580ff0877ac */ /* 0x000e260008000800 */
[----:B------:R-:W-:-:S05]  /*0640*/  IADD3.X R7, PT, PT, R11, UR9, RZ, P0, !PT ;  /* 0x000000090b077c10 */ /* 0x000fca00087fe4ff */
[----:B------:R-:W1:Y:S02]  /*0650*/  LDG.E.CONSTANT R4, desc[UR6][R6.64] ;  /* 0x0000000606047981 */ /* 0x000e64000c1e9900 */
[----:B-1----:R-:W-:Y:S01]  /*0660*/  IMAD R5, R4, R13, RZ ;  /* 0x0000000d04057224 */ /* 0x002fe200078e02ff */
[----:B------:R-:W-:-:S04]  /*0670*/  IADD3 R4, P0, PT, R8, UR10, RZ ;  /* 0x0000000a08047c10 */ /* 0x000fc8000ff1e0ff */
[----:B------:R-:W-:-:S04]  /*0680*/  IADD3 R9, P1, PT, R5, R0, RZ ;  /* 0x0000000005097210 */ /* 0x000fc80007f3e0ff */
[----:B------:R-:W-:Y:S02]  /*0690*/  LEA.HI.X.SX32 R10, R5, RZ, 0x1, P1 ;  /* 0x000000ff050a7211 */ /* 0x000fe400008f0eff */
[----:B--2---:R-:W-:Y:S02]  /*06a0*/  LEA R8, P1, R9, UR4, 0x2 ;  /* 0x0000000409087c11 */ /* 0x004fe4000f8210ff */
[----:B------:R-:W-:Y:S02]  /*06b0*/  IADD3.X R5, PT, PT, R11, UR11, RZ, P0, !PT ;  /* 0x0000000b0b057c10 */ /* 0x000fe400087fe4ff */
[----:B------:R-:W-:-:S03]  /*06c0*/  LEA.HI.X R9, R9, UR5, R10, 0x2, P1 ;  /* 0x0000000509097c11 */ /* 0x000fc600088f140a */
[----:B------:R-:W0:Y:S04]  /*06d0*/  LDG.E.CONSTANT R10, desc[UR6][R4.64] ;  /* 0x00000006040a7981 */ /* 0x000e28000c1e9900 */
[----:B------:R-:W0:Y:S01]  /*06e0*/  LDG.E.CONSTANT R9, desc[UR6][R8.64] ;  /* 0x0000000608097981 */ /* 0x000e22000c1e9900 */
[----:B------:R-:W-:Y:S01]  /*06f0*/  ISETP.NE.AND P0, PT, R18, 0x1, PT ;  /* 0x000000011200780c */ /* 0x000fe20003f05270 */
[----:B0-----:R-:W-:-:S05]  /*0700*/  FFMA R10, R9, UR8, -R10 ;  /* 0x00000008090a7c23 */ /* 0x001fca000800080a */
[----:B------:R-:W-:-:S05]  /*0710*/  FMNMX R10, RZ, R10, !PT ;  /* 0x0000000aff0a7209 */ /* 0x000fca0007800000 */
[----:B------:R-:W-:Y:S02]  /*0720*/  FMUL R3, R3, R10 ;  /* 0x0000000a03037220 */ /* 0x000fe40000400000 */
[----:B------:R-:W-:Y:S05]  /*0730*/  @!P0 BRA `(.L_x_48) ;  /* 0x00000000005c8947 */ /* 0x000fea0003800000 */
[----:B------:R-:W-:Y:S01]  /*0740*/  ISETP.NE.AND P0, PT, R18, 0x2, PT ;  /* 0x000000021200780c */ /* 0x000fe20003f05270 */
[----:B------:R-:W2:-:S12]  /*0750*/  LDG.E.CONSTANT R8, desc[UR6][R6.64+0x4] ;  /* 0x0000040606087981 */ /* 0x000e98000c1e9900 */
[----:B------:R-:W3:Y:S04]  /*0760*/  @P0 LDG.E.CONSTANT R10, desc[UR6][R6.64+0x8] ;  /* 0x00000806060a0981 */ /* 0x000ee8000c1e9900 */
[----:B------:R-:W4:Y:S01]  /*0770*/  @P0 LDG.E.CONSTANT R6, desc[UR6][R4.64+0x8] ;  /* 0x0000080604060981 */ /* 0x000f22000c1e9900 */
[----:B--2---:R-:W-:-:S05]  /*0780*/  IMAD R9, R8, R13, RZ ;  /* 0x0000000d08097224 */ /* 0x004fca00078e02ff */
[----:B------:R-:W-:-:S04]  /*0790*/  IADD3 R12, P1, PT, R9, R0, RZ ;  /* 0x00000000090c7210 */ /* 0x000fc80007f3e0ff */
[----:B------:R-:W-:Y:S02]  /*07a0*/  LEA.HI.X.SX32 R9, R9, RZ, 0x1, P1 ;  /* 0x000000ff09097211 */ /* 0x000fe400008f0eff */
[----:B------:R-:W-:Y:S01]  /*07b0*/  LEA R8, P1, R12, UR4, 0x2 ;  /* 0x000000040c087c11 */ /* 0x000fe2000f8210ff */
[----:B---3--:R-:W-:-:S03]  /*07c0*/  @P0 IMAD R11, R10, R13, RZ ;  /* 0x0000000d0a0b0224 */ /* 0x008fc600078e02ff */
[----:B------:R-:W-:Y:S02]  /*07d0*/  LEA.HI.X R9, R12, UR5, R9, 0x2, P1 ;  /* 0x000000050c097c11 */ /* 0x000fe400088f1409 */
[C---:B------:R-:W-:Y:S01]  /*07e0*/  @P0 IADD3 R13, P2, PT, R11.reuse, R0, RZ ;  /* 0x000000000b0d0210 */ /* 0x040fe20007f5e0ff */
[----:B------:R-:W2:Y:S03]  /*07f0*/  LDG.E.CONSTANT R12, desc[UR6][R4.64+0x4] ;  /* 0x00000406040c7981 */ /* 0x000ea6000c1e9900 */
[----:B------:R-:W-:Y:S01]  /*0800*/  @P0 LEA.HI.X.SX32 R14, R11, RZ, 0x1, P2 ;  /* 0x000000ff0b0e0211 */ /* 0x000fe200010f0eff */
[----:B------:R-:W2:Y:S01]  /*0810*/  LDG.E.CONSTANT R9, desc[UR6][R8.64] ;  /* 0x0000000608097981 */ /* 0x000ea2000c1e9900 */
[----:B------:R-:W-:-:S04]  /*0820*/  @P0 LEA R10, P1, R13, UR4, 0x2 ;  /* 0x000000040d0a0c11 */ /* 0x000fc8000f8210ff */
[----:B------:R-:W-:-:S06]  /*0830*/  @P0 LEA.HI.X R11, R13, UR5, R14, 0x2, P1 ;  /* 0x000000050d0b0c11 */ /* 0x000fcc00088f140e */
[----:B------:R-:W4:Y:S01]  /*0840*/  @P0 LDG.E.CONSTANT R11, desc[UR6][R10.64] ;  /* 0x000000060a0b0981 */ /* 0x000f22000c1e9900 */
[----:B--2---:R-:W-:-:S05]  /*0850*/  FFMA R12, R9, UR8, -R12 ;  /* 0x00000008090c7c23 */ /* 0x004fca000800080c */
[----:B------:R-:W-:Y:S01]  /*0860*/  FMNMX R12, RZ, R12, !PT ;  /* 0x0000000cff0c7209 */ /* 0x000fe20007800000 */
[----:B----4-:R-:W-:-:S04]  /*0870*/  @P0 FFMA R6, R11, UR8, -R6 ;  /* 0x000000080b060c23 */ /* 0x010fc80008000806 */
[----:B------:R-:W-:Y:S01]  /*0880*/  FMUL R3, R3, R12 ;  /* 0x0000000c03037220 */ /* 0x000fe20000400000 */
[----:B------:R-:W-:-:S05]  /*0890*/  @P0 FMNMX R6, RZ, R6, !PT ;  /* 0x00000006ff060209 */ /* 0x000fca0007800000 */
[----:B------:R-:W-:-:S07]  /*08a0*/  @P0 FMUL R3, R3, R6 ;  /* 0x0000000603030220 */ /* 0x000fce0000400000 */
.L_x_48:
[----:B------:R-:W0:Y:S01]  /*08b0*/  LDCU UR8, c[0x0][0x388] ;  /* 0x00007100ff0877ac */ /* 0x000e220008000800 */
[----:B------:R-:W1:Y:S01]  /*08c0*/  LDC R7, c[0x0][0x370] ;  /* 0x0000dc00ff077b82 */ /* 0x000e620000000800 */
[----:B------:R-:W2:Y:S01]  /*08d0*/  LDCU.64 UR4, c[0x0][0x3b0] ;  /* 0x00007600ff0477ac */ /* 0x000ea20008000a00 */
[----:B0-----:R-:W-:-:S05]  /*08e0*/  IMAD R5, R2, UR8, RZ ;  /* 0x0000000802057c24 */ /* 0x001fca000f8e02ff */
[----:B------:R-:W-:Y:S01]  /*08f0*/  IADD3 R6, P0, PT, R5, R0, RZ ;  /* 0x0000000005067210 */ /* 0x000fe20007f1e0ff */
[----:B-1----:R-:W-:-:S03]  /*0900*/  IMAD.IADD R2, R7, 0x1, R2 ;  /* 0x0000000107027824 */ /* 0x002fc600078e0202 */
[----:B------:R-:W-:Y:S02]  /*0910*/  LEA.HI.X.SX32 R5, R5, RZ, 0x1, P0 ;  /* 0x000000ff05057211 */ /* 0x000fe400000f0eff */
[C---:B--2---:R-:W-:Y:S01]  /*0920*/  LEA R4, P0, R6.reuse, UR4, 0x2 ;  /* 0x0000000406047c11 */ /* 0x044fe2000f8010ff */
[----:B------:R-:W0:Y:S03]  /*0930*/  LDCU UR4, c[0x0][0x3a8] ;  /* 0x00007500ff0477ac */ /* 0x000e260008000800 */
[----:B------:R-:W-:-:S05]  /*0940*/  LEA.HI.X R5, R6, UR5, R5, 0x2, P0 ;  /* 0x0000000506057c11 */ /* 0x000fca00080f1405 */
[----:B------:R1:W-:Y:S01]  /*0950*/  STG.E desc[UR6][R4.64], R3 ;  /* 0x0000000304007986 */ /* 0x0003e2000c101906 */
[----:B0-----:R-:W-:-:S13]  /*0960*/  ISETP.GE.AND P0, PT, R2, UR4, PT ;  /* 0x0000000402007c0c */ /* 0x001fda000bf06270 */
[----:B-1----:R-:W-:Y:S05]  /*0970*/  @!P0 BRA `(.L_x_51) ;  /* 0xfffffff400d08947 */ /* 0x002fea000383ffff */
[----:B------:R-:W-:Y:S05]  /*0980*/  EXIT ;  /* 0x000000000000794d */ /* 0x000fea0003800000 */
.L_x_52:
        /* <DEDUP_REMOVED lines=15> */
.L_x_55:


//--------------------- .nv.shared._Z19PolynomBackwardImplILi8ELi256ELi16EEvfPKfiS1_iPKiS1_S1_S3_iPf --------------------------
	.section	.nv.shared._Z19PolynomBackwardImplILi8ELi256ELi16EEvfPKfiS1_iPKiS1_S1_S3_iPf,"aw",@nobits
	.sectionflags	@""
	.align	4
.nv.shared._Z19PolynomBackwardImplILi8ELi256ELi16EEvfPKfiS1_iPKiS1_S1_S3_iPf:
	.zero		17408


//--------------------- .nv.shared.reserved.0     --------------------------
	.section	.nv.shared.reserved.0,"aw",@nobits
	.weak		__nv_reservedSMEM_offset_0_alias
	.size		__nv_reservedSMEM_offset_0_alias, 0, 64
	.other		__nv_reservedSMEM_offset_0_alias,@"STO_CUDA_RESERVED_SHARED STV_DEFAULT"
__nv_reservedSMEM_offset_0_alias:
	.zero		0
	.zero		64


//--------------------- .nv.constant0._Z19PolynomBackwardImplILi8ELi256ELi16EEvfPKfiS1_iPKiS1_S1_S3_iPf --------------------------
	.section	.nv.constant0._Z19PolynomBackwardImplILi8ELi256ELi16EEvfPKfiS1_iPKiS1_S1_S3_iPf,"a",@progbits
	.sectionflags	@""
	.align	4
.nv.constant0._Z19PolynomBackwardImplILi8ELi256ELi16EEvfPKfiS1_iPKiS1_S1_S3_iPf:
	.zero		984


//--------------------- .nv.constant0._Z18PolynomForwardImplPKfiS0_iiPf --------------------------
	.section	.nv.constant0._Z18PolynomForwardImplPKfiS0_iiPf,"a",@progbits
	.sectionflags	@""
	.align	4
.nv.constant0._Z18PolynomForwardImplPKfiS0_iiPf:
	.zero		936


//--------------------- .nv.constant0._Z16PolynomProbsImplPKfiPKiS0_S2_ifPf --------------------------
	.section	.nv.constant0._Z16PolynomProbsImplPKfiPKiS0_S2_ifPf,"a",@progbits
	.sectionflags	@""
	.align	4
.nv.constant0._Z16PolynomProbsImplPKfiPKiS0_S2_ifPf:
	.zero		952


//--------------------- SYMBOLS --------------------------

	.type		.nv.reservedSmem.offset0,@object
	.size		.nv.reservedSmem.offset0,0x4
	.type		.nv.reservedSmem.cap,@object
	.size		.nv.reservedSmem.cap,0x4
